//
// Generated by NVIDIA NVVM Compiler
//
// Compiler Build ID: CL-36424714
// Cuda compilation tools, release 13.0, V13.0.88
// Based on NVVM 20.0.0
//

.version 9.0
.target sm_100
.address_size 64

	// .globl	_Z28sdpa_fp8_stage_c_wmma_kernelPKhS0_S0_PKfS2_S2_P6__halfiiiif
// _ZZ28sdpa_fp8_stage_c_wmma_kernelPKhS0_S0_PKfS2_S2_P6__halfiiiifE2sQ has been demoted
// _ZZ28sdpa_fp8_stage_c_wmma_kernelPKhS0_S0_PKfS2_S2_P6__halfiiiifE3sKT has been demoted
// _ZZ28sdpa_fp8_stage_c_wmma_kernelPKhS0_S0_PKfS2_S2_P6__halfiiiifE2sV has been demoted
// _ZZ28sdpa_fp8_stage_c_wmma_kernelPKhS0_S0_PKfS2_S2_P6__halfiiiifE4kLUT has been demoted
// _ZZ28sdpa_fp8_stage_c_wmma_kernelPKhS0_S0_PKfS2_S2_P6__halfiiiifE4vLUT has been demoted
// _ZZ28sdpa_fp8_stage_c_wmma_kernelPKhS0_S0_PKfS2_S2_P6__halfiiiifE6m_smem has been demoted
// _ZZ28sdpa_fp8_stage_c_wmma_kernelPKhS0_S0_PKfS2_S2_P6__halfiiiifE6l_smem has been demoted
// _ZZ28sdpa_fp8_stage_c_wmma_kernelPKhS0_S0_PKfS2_S2_P6__halfiiiifE6U_smem has been demoted
// _ZZ28sdpa_fp8_stage_c_wmma_kernelPKhS0_S0_PKfS2_S2_P6__halfiiiifE2sS has been demoted

.visible .entry _Z28sdpa_fp8_stage_c_wmma_kernelPKhS0_S0_PKfS2_S2_P6__halfiiiif(
	.param .u64 .ptr .align 1 _Z28sdpa_fp8_stage_c_wmma_kernelPKhS0_S0_PKfS2_S2_P6__halfiiiif_param_0,
	.param .u64 .ptr .align 1 _Z28sdpa_fp8_stage_c_wmma_kernelPKhS0_S0_PKfS2_S2_P6__halfiiiif_param_1,
	.param .u64 .ptr .align 1 _Z28sdpa_fp8_stage_c_wmma_kernelPKhS0_S0_PKfS2_S2_P6__halfiiiif_param_2,
	.param .u64 .ptr .align 1 _Z28sdpa_fp8_stage_c_wmma_kernelPKhS0_S0_PKfS2_S2_P6__halfiiiif_param_3,
	.param .u64 .ptr .align 1 _Z28sdpa_fp8_stage_c_wmma_kernelPKhS0_S0_PKfS2_S2_P6__halfiiiif_param_4,
	.param .u64 .ptr .align 1 _Z28sdpa_fp8_stage_c_wmma_kernelPKhS0_S0_PKfS2_S2_P6__halfiiiif_param_5,
	.param .u64 .ptr .align 1 _Z28sdpa_fp8_stage_c_wmma_kernelPKhS0_S0_PKfS2_S2_P6__halfiiiif_param_6,
	.param .u32 _Z28sdpa_fp8_stage_c_wmma_kernelPKhS0_S0_PKfS2_S2_P6__halfiiiif_param_7,
	.param .u32 _Z28sdpa_fp8_stage_c_wmma_kernelPKhS0_S0_PKfS2_S2_P6__halfiiiif_param_8,
	.param .u32 _Z28sdpa_fp8_stage_c_wmma_kernelPKhS0_S0_PKfS2_S2_P6__halfiiiif_param_9,
	.param .u32 _Z28sdpa_fp8_stage_c_wmma_kernelPKhS0_S0_PKfS2_S2_P6__halfiiiif_param_10,
	.param .f32 _Z28sdpa_fp8_stage_c_wmma_kernelPKhS0_S0_PKfS2_S2_P6__halfiiiif_param_11
)
.maxntid 128
.minnctapersm 4
{
	.local .align 16 .b8 	__local_depot0[128];
	.reg .b64 	%SP;
	.reg .b64 	%SPL;
	.reg .pred 	%p<57>;
	.reg .b16 	%rs<25>;
	.reg .b32 	%r<435>;
	.reg .b32 	%f<186>;
	.reg .b64 	%rd<78>;
	// demoted variable
	.shared .align 16 .b8 _ZZ28sdpa_fp8_stage_c_wmma_kernelPKhS0_S0_PKfS2_S2_P6__halfiiiifE2sQ[4096];
	// demoted variable
	.shared .align 16 .b8 _ZZ28sdpa_fp8_stage_c_wmma_kernelPKhS0_S0_PKfS2_S2_P6__halfiiiifE3sKT[4096];
	// demoted variable
	.shared .align 16 .b8 _ZZ28sdpa_fp8_stage_c_wmma_kernelPKhS0_S0_PKfS2_S2_P6__halfiiiifE2sV[4096];
	// demoted variable
	.shared .align 4 .b8 _ZZ28sdpa_fp8_stage_c_wmma_kernelPKhS0_S0_PKfS2_S2_P6__halfiiiifE4kLUT[1024];
	// demoted variable
	.shared .align 4 .b8 _ZZ28sdpa_fp8_stage_c_wmma_kernelPKhS0_S0_PKfS2_S2_P6__halfiiiifE4vLUT[1024];
	// demoted variable
	.shared .align 4 .b8 _ZZ28sdpa_fp8_stage_c_wmma_kernelPKhS0_S0_PKfS2_S2_P6__halfiiiifE6m_smem[128];
	// demoted variable
	.shared .align 4 .b8 _ZZ28sdpa_fp8_stage_c_wmma_kernelPKhS0_S0_PKfS2_S2_P6__halfiiiifE6l_smem[128];
	// demoted variable
	.shared .align 16 .b8 _ZZ28sdpa_fp8_stage_c_wmma_kernelPKhS0_S0_PKfS2_S2_P6__halfiiiifE6U_smem[8192];
	// demoted variable
	.shared .align 16 .b8 _ZZ28sdpa_fp8_stage_c_wmma_kernelPKhS0_S0_PKfS2_S2_P6__halfiiiifE2sS[2048];
	mov.u64 	%SPL, __local_depot0;
	ld.param.u64 	%rd21, [_Z28sdpa_fp8_stage_c_wmma_kernelPKhS0_S0_PKfS2_S2_P6__halfiiiif_param_0];
	ld.param.u64 	%rd22, [_Z28sdpa_fp8_stage_c_wmma_kernelPKhS0_S0_PKfS2_S2_P6__halfiiiif_param_1];
	ld.param.u64 	%rd23, [_Z28sdpa_fp8_stage_c_wmma_kernelPKhS0_S0_PKfS2_S2_P6__halfiiiif_param_2];
	ld.param.u64 	%rd24, [_Z28sdpa_fp8_stage_c_wmma_kernelPKhS0_S0_PKfS2_S2_P6__halfiiiif_param_3];
	ld.param.u64 	%rd25, [_Z28sdpa_fp8_stage_c_wmma_kernelPKhS0_S0_PKfS2_S2_P6__halfiiiif_param_4];
	ld.param.u64 	%rd26, [_Z28sdpa_fp8_stage_c_wmma_kernelPKhS0_S0_PKfS2_S2_P6__halfiiiif_param_5];
	ld.param.u64 	%rd27, [_Z28sdpa_fp8_stage_c_wmma_kernelPKhS0_S0_PKfS2_S2_P6__halfiiiif_param_6];
	ld.param.u32 	%r121, [_Z28sdpa_fp8_stage_c_wmma_kernelPKhS0_S0_PKfS2_S2_P6__halfiiiif_param_8];
	ld.param.u32 	%r122, [_Z28sdpa_fp8_stage_c_wmma_kernelPKhS0_S0_PKfS2_S2_P6__halfiiiif_param_9];
	ld.param.u32 	%r123, [_Z28sdpa_fp8_stage_c_wmma_kernelPKhS0_S0_PKfS2_S2_P6__halfiiiif_param_10];
	ld.param.f32 	%f30, [_Z28sdpa_fp8_stage_c_wmma_kernelPKhS0_S0_PKfS2_S2_P6__halfiiiif_param_11];
	cvta.to.global.u64 	%rd1, %rd27;
	add.u64 	%rd2, %SPL, 0;
	mov.u32 	%r124, %ctaid.x;
	mov.u32 	%r1, %tid.x;
	shr.u32 	%r431, %r1, 5;
	and.b32  	%r3, %r1, 31;
	shl.b32 	%r4, %r124, 5;
	add.s32 	%r125, %r4, 32;
	min.s32 	%r126, %r125, %r122;
	sub.s32 	%r5, %r126, %r4;
	setp.lt.s32 	%p1, %r5, 1;
	@%p1 bra 	$L__BB0_66;
	cvta.to.global.u64 	%rd29, %rd24;
	cvta.to.global.u64 	%rd30, %rd26;
	cvta.to.global.u64 	%rd31, %rd25;
	mov.u32 	%r127, %ctaid.y;
	mov.u32 	%r128, %ctaid.z;
	cvt.s64.s32 	%rd3, %r122;
	cvt.s64.s32 	%rd4, %r123;
	mul.wide.s32 	%rd32, %r123, %r122;
	cvt.u64.u32 	%rd33, %r128;
	cvt.s64.s32 	%rd34, %r121;
	cvt.u64.u32 	%rd35, %r127;
	mad.lo.s64 	%rd5, %rd34, %rd33, %rd35;
	mul.lo.s64 	%rd6, %rd32, %rd5;
	mul.wide.u32 	%rd36, %r127, 4;
	add.s64 	%rd37, %rd29, %rd36;
	ld.global.nc.f32 	%f1, [%rd37];
	add.s64 	%rd38, %rd31, %rd36;
	add.s64 	%rd39, %rd30, %rd36;
	ld.global.nc.f32 	%f31, [%rd39];
	ld.global.nc.f32 	%f32, [%rd38];
	or.b32  	%r129, %r1, -128;
	cvt.rn.f32.s32 	%f33, %r129;
	mul.f32 	%f34, %f33, 0f3C010204;
	mul.f32 	%f35, %f34, 0f43E00000;
	mul.f32 	%f36, %f35, %f32;
	shl.b32 	%r130, %r1, 2;
	mov.u32 	%r131, _ZZ28sdpa_fp8_stage_c_wmma_kernelPKhS0_S0_PKfS2_S2_P6__halfiiiifE4kLUT;
	add.s32 	%r132, %r131, %r130;
	st.shared.f32 	[%r132], %f36;
	mul.f32 	%f37, %f35, %f31;
	mov.u32 	%r133, _ZZ28sdpa_fp8_stage_c_wmma_kernelPKhS0_S0_PKfS2_S2_P6__halfiiiifE4vLUT;
	add.s32 	%r134, %r133, %r130;
	st.shared.f32 	[%r134], %f37;
	mul.lo.s32 	%r6, %r5, %r123;
	setp.ge.s32 	%p2, %r1, %r6;
	@%p2 bra 	$L__BB0_5;
	mov.u32 	%r7, %ntid.x;
	cvta.to.global.u64 	%rd7, %rd21;
	mov.u32 	%r394, %r1;
$L__BB0_3:
	div.s32 	%r135, %r394, %r123;
	mul.lo.s32 	%r136, %r135, %r123;
	sub.s32 	%r137, %r394, %r136;
	add.s32 	%r138, %r4, %r135;
	cvt.s64.s32 	%rd40, %r138;
	cvt.s64.s32 	%rd41, %r137;
	add.s64 	%rd42, %rd6, %rd41;
	mad.lo.s64 	%rd43, %rd40, %rd4, %rd42;
	add.s64 	%rd44, %rd7, %rd43;
	ld.global.nc.u8 	%rs2, [%rd44];
	cvt.u32.u8 	%r139, %rs2;
	add.s32 	%r140, %r139, -128;
	cvt.rn.f32.s32 	%f39, %r140;
	mul.f32 	%f40, %f39, 0f3C010204;
	mul.f32 	%f41, %f40, 0f43E00000;
	mul.f32 	%f38, %f1, %f41;
	// begin inline asm
	{  cvt.rn.f16.f32 %rs1, %f38;}

	// end inline asm
	shl.b32 	%r141, %r135, 7;
	mov.u32 	%r142, _ZZ28sdpa_fp8_stage_c_wmma_kernelPKhS0_S0_PKfS2_S2_P6__halfiiiifE2sQ;
	add.s32 	%r143, %r142, %r141;
	shl.b32 	%r144, %r137, 1;
	add.s32 	%r145, %r143, %r144;
	st.shared.u16 	[%r145], %rs1;
	add.s32 	%r394, %r394, %r7;
	setp.lt.s32 	%p3, %r394, %r6;
	mov.u32 	%r395, %r1;
	@%p3 bra 	$L__BB0_3;
$L__BB0_4:
	div.s32 	%r146, %r395, %r123;
	mul.lo.s32 	%r147, %r146, %r123;
	sub.s32 	%r148, %r395, %r147;
	shl.b32 	%r149, %r146, 8;
	mov.u32 	%r150, _ZZ28sdpa_fp8_stage_c_wmma_kernelPKhS0_S0_PKfS2_S2_P6__halfiiiifE6U_smem;
	add.s32 	%r151, %r150, %r149;
	shl.b32 	%r152, %r148, 2;
	add.s32 	%r153, %r151, %r152;
	mov.b32 	%r154, 0;
	st.shared.u32 	[%r153], %r154;
	add.s32 	%r395, %r395, %r7;
	setp.lt.s32 	%p4, %r395, %r6;
	@%p4 bra 	$L__BB0_4;
$L__BB0_5:
	setp.ge.u32 	%p5, %r1, %r5;
	@%p5 bra 	$L__BB0_8;
	mov.u32 	%r10, %ntid.x;
	mov.u32 	%r156, _ZZ28sdpa_fp8_stage_c_wmma_kernelPKhS0_S0_PKfS2_S2_P6__halfiiiifE6m_smem;
	mov.u32 	%r159, _ZZ28sdpa_fp8_stage_c_wmma_kernelPKhS0_S0_PKfS2_S2_P6__halfiiiifE6l_smem;
	mov.u32 	%r396, %r1;
$L__BB0_7:
	shl.b32 	%r155, %r396, 2;
	add.s32 	%r157, %r156, %r155;
	mov.b32 	%r158, -8388608;
	st.shared.u32 	[%r157], %r158;
	add.s32 	%r160, %r159, %r155;
	mov.b32 	%r161, 0;
	st.shared.u32 	[%r160], %r161;
	add.s32 	%r396, %r396, %r10;
	setp.lt.s32 	%p6, %r396, %r5;
	@%p6 bra 	$L__BB0_7;
$L__BB0_8:
	bar.sync 	0;
	setp.lt.s32 	%p7, %r122, 1;
	@%p7 bra 	$L__BB0_55;
	add.s32 	%r163, %r122, 31;
	shr.u32 	%r15, %r163, 5;
	mov.u32 	%r16, %ntid.x;
	shl.b32 	%r164, %r1, 5;
	and.b32  	%r165, %r164, 2048;
	mov.u32 	%r166, _ZZ28sdpa_fp8_stage_c_wmma_kernelPKhS0_S0_PKfS2_S2_P6__halfiiiifE2sQ;
	add.s32 	%r17, %r166, %r165;
	shl.b32 	%r167, %r431, 5;
	and.b32  	%r168, %r167, 32;
	mov.u32 	%r169, _ZZ28sdpa_fp8_stage_c_wmma_kernelPKhS0_S0_PKfS2_S2_P6__halfiiiifE3sKT;
	add.s32 	%r18, %r169, %r168;
	shl.b32 	%r170, %r1, 4;
	and.b32  	%r171, %r170, 1024;
	mov.u32 	%r172, _ZZ28sdpa_fp8_stage_c_wmma_kernelPKhS0_S0_PKfS2_S2_P6__halfiiiifE2sS;
	add.s32 	%r173, %r172, %r171;
	add.s32 	%r19, %r173, %r168;
	add.s32 	%r174, %r123, -1;
	shr.u32 	%r175, %r174, 4;
	add.s32 	%r176, %r175, 1;
	and.b32  	%r20, %r176, 3;
	and.b32  	%r21, %r176, 536870908;
	cvta.to.global.u64 	%rd8, %rd23;
	cvta.to.global.u64 	%rd9, %rd22;
	mov.b32 	%r397, 0;
$L__BB0_10:
	shl.b32 	%r28, %r397, 5;
	add.s32 	%r177, %r28, 32;
	min.s32 	%r29, %r122, %r177;
	sub.s32 	%r30, %r29, %r28;
	add.s32 	%r31, %r30, -1;
	and.b32  	%r32, %r29, 7;
	and.b32  	%r33, %r29, 15;
	mul.lo.s32 	%r34, %r30, %r123;
	setp.ge.s32 	%p8, %r1, %r34;
	@%p8 bra 	$L__BB0_15;
	mov.u32 	%r398, %r1;
$L__BB0_12:
	div.s32 	%r178, %r398, %r123;
	mul.lo.s32 	%r179, %r178, %r123;
	sub.s32 	%r180, %r398, %r179;
	add.s32 	%r181, %r28, %r178;
	cvt.s64.s32 	%rd45, %r181;
	cvt.s64.s32 	%rd46, %r180;
	add.s64 	%rd47, %rd6, %rd46;
	mad.lo.s64 	%rd48, %rd45, %rd4, %rd47;
	add.s64 	%rd49, %rd9, %rd48;
	ld.global.nc.u8 	%rs4, [%rd49];
	cvt.u16.u8 	%rs5, %rs4;
	mul.wide.u16 	%r182, %rs5, 4;
	add.s32 	%r184, %r131, %r182;
	ld.shared.f32 	%f42, [%r184];
	// begin inline asm
	{  cvt.rn.f16.f32 %rs3, %f42;}

	// end inline asm
	shl.b32 	%r185, %r180, 6;
	add.s32 	%r187, %r169, %r185;
	shl.b32 	%r188, %r178, 1;
	add.s32 	%r189, %r187, %r188;
	st.shared.u16 	[%r189], %rs3;
	add.s32 	%r398, %r398, %r16;
	setp.lt.s32 	%p9, %r398, %r34;
	@%p9 bra 	$L__BB0_12;
	mov.u32 	%r399, %r1;
$L__BB0_14:
	div.s32 	%r190, %r399, %r123;
	mul.lo.s32 	%r191, %r190, %r123;
	sub.s32 	%r192, %r399, %r191;
	add.s32 	%r193, %r28, %r190;
	cvt.s64.s32 	%rd50, %r193;
	cvt.s64.s32 	%rd51, %r192;
	add.s64 	%rd52, %rd6, %rd51;
	mad.lo.s64 	%rd53, %rd50, %rd4, %rd52;
	add.s64 	%rd54, %rd8, %rd53;
	ld.global.nc.u8 	%rs7, [%rd54];
	cvt.u16.u8 	%rs8, %rs7;
	mul.wide.u16 	%r194, %rs8, 4;
	add.s32 	%r196, %r133, %r194;
	ld.shared.f32 	%f43, [%r196];
	// begin inline asm
	{  cvt.rn.f16.f32 %rs6, %f43;}

	// end inline asm
	shl.b32 	%r197, %r190, 7;
	mov.u32 	%r198, _ZZ28sdpa_fp8_stage_c_wmma_kernelPKhS0_S0_PKfS2_S2_P6__halfiiiifE2sV;
	add.s32 	%r199, %r198, %r197;
	shl.b32 	%r200, %r192, 1;
	add.s32 	%r201, %r199, %r200;
	st.shared.u16 	[%r201], %rs6;
	add.s32 	%r399, %r399, %r16;
	setp.lt.s32 	%p10, %r399, %r34;
	@%p10 bra 	$L__BB0_14;
$L__BB0_15:
	setp.lt.s32 	%p11, %r123, 1;
	bar.sync 	0;
	mov.f32 	%f44, 0f00000000;
	// begin inline asm
	{  cvt.rn.f16.f32 %rs9, %f44;}

	// end inline asm
	mov.b32 	%r415, {%rs9, %rs9};
	mov.u32 	%r416, %r415;
	mov.u32 	%r417, %r415;
	mov.u32 	%r418, %r415;
	@%p11 bra 	$L__BB0_23;
	setp.lt.u32 	%p12, %r123, 49;
	mov.b32 	%r414, 0;
	mov.u32 	%r416, %r415;
	mov.u32 	%r417, %r415;
	mov.u32 	%r418, %r415;
	@%p12 bra 	$L__BB0_19;
	mov.b32 	%r414, 0;
	mov.u32 	%r416, %r415;
	mov.u32 	%r417, %r415;
	mov.u32 	%r418, %r415;
	mov.u32 	%r405, %r414;
$L__BB0_18:
	.pragma "nounroll";
	shl.b32 	%r205, %r414, 1;
	add.s32 	%r206, %r17, %r205;
	mov.b32 	%r207, 64;
	wmma.load.a.sync.aligned.row.m16n16k16.shared.f16 	{%r208, %r209, %r210, %r211, %r212, %r213, %r214, %r215}, [%r206], %r207;
	shl.b32 	%r216, %r414, 6;
	add.s32 	%r217, %r18, %r216;
	mov.b32 	%r218, 32;
	wmma.load.b.sync.aligned.col.m16n16k16.shared.f16 	{%r219, %r220, %r221, %r222, %r223, %r224, %r225, %r226}, [%r217], %r218;
	wmma.mma.sync.aligned.row.col.m16n16k16.f16.f16 {%r227, %r228, %r229, %r230}, {%r208, %r209, %r210, %r211, %r212, %r213, %r214, %r215}, {%r219, %r220, %r221, %r222, %r223, %r224, %r225, %r226}, {%r418, %r417, %r416, %r415};
	add.s32 	%r231, %r206, 32;
	wmma.load.a.sync.aligned.row.m16n16k16.shared.f16 	{%r232, %r233, %r234, %r235, %r236, %r237, %r238, %r239}, [%r231], %r207;
	add.s32 	%r240, %r217, 1024;
	wmma.load.b.sync.aligned.col.m16n16k16.shared.f16 	{%r241, %r242, %r243, %r244, %r245, %r246, %r247, %r248}, [%r240], %r218;
	wmma.mma.sync.aligned.row.col.m16n16k16.f16.f16 {%r249, %r250, %r251, %r252}, {%r232, %r233, %r234, %r235, %r236, %r237, %r238, %r239}, {%r241, %r242, %r243, %r244, %r245, %r246, %r247, %r248}, {%r227, %r228, %r229, %r230};
	add.s32 	%r253, %r206, 64;
	wmma.load.a.sync.aligned.row.m16n16k16.shared.f16 	{%r254, %r255, %r256, %r257, %r258, %r259, %r260, %r261}, [%r253], %r207;
	add.s32 	%r262, %r217, 2048;
	wmma.load.b.sync.aligned.col.m16n16k16.shared.f16 	{%r263, %r264, %r265, %r266, %r267, %r268, %r269, %r270}, [%r262], %r218;
	wmma.mma.sync.aligned.row.col.m16n16k16.f16.f16 {%r271, %r272, %r273, %r274}, {%r254, %r255, %r256, %r257, %r258, %r259, %r260, %r261}, {%r263, %r264, %r265, %r266, %r267, %r268, %r269, %r270}, {%r249, %r250, %r251, %r252};
	add.s32 	%r275, %r206, 96;
	wmma.load.a.sync.aligned.row.m16n16k16.shared.f16 	{%r276, %r277, %r278, %r279, %r280, %r281, %r282, %r283}, [%r275], %r207;
	add.s32 	%r284, %r217, 3072;
	wmma.load.b.sync.aligned.col.m16n16k16.shared.f16 	{%r285, %r286, %r287, %r288, %r289, %r290, %r291, %r292}, [%r284], %r218;
	wmma.mma.sync.aligned.row.col.m16n16k16.f16.f16 {%r418, %r417, %r416, %r415}, {%r276, %r277, %r278, %r279, %r280, %r281, %r282, %r283}, {%r285, %r286, %r287, %r288, %r289, %r290, %r291, %r292}, {%r271, %r272, %r273, %r274};
	add.s32 	%r414, %r414, 64;
	add.s32 	%r405, %r405, 4;
	setp.ne.s32 	%p13, %r405, %r21;
	@%p13 bra 	$L__BB0_18;
$L__BB0_19:
	setp.eq.s32 	%p14, %r20, 0;
	@%p14 bra 	$L__BB0_23;
	setp.eq.s32 	%p15, %r20, 1;
	shl.b32 	%r293, %r414, 1;
	add.s32 	%r61, %r17, %r293;
	mov.b32 	%r294, 64;
	wmma.load.a.sync.aligned.row.m16n16k16.shared.f16 	{%r295, %r296, %r297, %r298, %r299, %r300, %r301, %r302}, [%r61], %r294;
	shl.b32 	%r303, %r414, 6;
	add.s32 	%r62, %r18, %r303;
	mov.b32 	%r304, 32;
	wmma.load.b.sync.aligned.col.m16n16k16.shared.f16 	{%r305, %r306, %r307, %r308, %r309, %r310, %r311, %r312}, [%r62], %r304;
	wmma.mma.sync.aligned.row.col.m16n16k16.f16.f16 {%r418, %r417, %r416, %r415}, {%r295, %r296, %r297, %r298, %r299, %r300, %r301, %r302}, {%r305, %r306, %r307, %r308, %r309, %r310, %r311, %r312}, {%r418, %r417, %r416, %r415};
	@%p15 bra 	$L__BB0_23;
	setp.eq.s32 	%p16, %r20, 2;
	add.s32 	%r313, %r61, 32;
	mov.b32 	%r314, 64;
	wmma.load.a.sync.aligned.row.m16n16k16.shared.f16 	{%r315, %r316, %r317, %r318, %r319, %r320, %r321, %r322}, [%r313], %r314;
	add.s32 	%r323, %r62, 1024;
	mov.b32 	%r324, 32;
	wmma.load.b.sync.aligned.col.m16n16k16.shared.f16 	{%r325, %r326, %r327, %r328, %r329, %r330, %r331, %r332}, [%r323], %r324;
	wmma.mma.sync.aligned.row.col.m16n16k16.f16.f16 {%r418, %r417, %r416, %r415}, {%r315, %r316, %r317, %r318, %r319, %r320, %r321, %r322}, {%r325, %r326, %r327, %r328, %r329, %r330, %r331, %r332}, {%r418, %r417, %r416, %r415};
	@%p16 bra 	$L__BB0_23;
	add.s32 	%r333, %r61, 64;
	mov.b32 	%r334, 64;
	wmma.load.a.sync.aligned.row.m16n16k16.shared.f16 	{%r335, %r336, %r337, %r338, %r339, %r340, %r341, %r342}, [%r333], %r334;
	add.s32 	%r343, %r62, 2048;
	mov.b32 	%r344, 32;
	wmma.load.b.sync.aligned.col.m16n16k16.shared.f16 	{%r345, %r346, %r347, %r348, %r349, %r350, %r351, %r352}, [%r343], %r344;
	wmma.mma.sync.aligned.row.col.m16n16k16.f16.f16 {%r418, %r417, %r416, %r415}, {%r335, %r336, %r337, %r338, %r339, %r340, %r341, %r342}, {%r345, %r346, %r347, %r348, %r349, %r350, %r351, %r352}, {%r418, %r417, %r416, %r415};
$L__BB0_23:
	setp.ge.u32 	%p17, %r431, %r5;
	mov.b32 	%r353, 32;
	wmma.store.d.sync.aligned.row.m16n16k16.shared.f16 	[%r19], {%r418, %r417, %r416, %r415}, %r353;
	bar.sync 	0;
	@%p17 bra 	$L__BB0_77;
	and.b32  	%r79, %r29, 3;
	sub.s32 	%r80, %r30, %r79;
	sub.s32 	%r81, %r30, %r33;
	add.s32 	%r82, %r33, -1;
	add.s32 	%r83, %r32, -1;
	mov.u32 	%r419, %r431;
$L__BB0_25:
	setp.lt.s32 	%p18, %r30, 1;
	@%p18 bra 	$L__BB0_33;
	setp.lt.u32 	%p19, %r31, 3;
	shl.b32 	%r355, %r419, 6;
	add.s32 	%r85, %r172, %r355;
	mov.b32 	%r421, 0;
	@%p19 bra 	$L__BB0_29;
	mov.b32 	%r420, 0;
$L__BB0_28:
	.pragma "nounroll";
	shl.b32 	%r358, %r420, 1;
	add.s32 	%r359, %r85, %r358;
	ld.shared.v4.u16 	{%rs10, %rs11, %rs12, %rs13}, [%r359];
	// begin inline asm
	{  cvt.f32.f16 %f45, %rs10;}

	// end inline asm
	mul.f32 	%f49, %f30, %f45;
	mul.wide.u32 	%rd55, %r420, 4;
	add.s64 	%rd56, %rd2, %rd55;
	// begin inline asm
	{  cvt.f32.f16 %f46, %rs11;}

	// end inline asm
	mul.f32 	%f50, %f30, %f46;
	// begin inline asm
	{  cvt.f32.f16 %f47, %rs12;}

	// end inline asm
	mul.f32 	%f51, %f30, %f47;
	// begin inline asm
	{  cvt.f32.f16 %f48, %rs13;}

	// end inline asm
	mul.f32 	%f52, %f30, %f48;
	st.local.v4.f32 	[%rd56], {%f49, %f50, %f51, %f52};
	add.s32 	%r420, %r420, 4;
	setp.ne.s32 	%p20, %r420, %r80;
	mov.u32 	%r421, %r80;
	@%p20 bra 	$L__BB0_28;
$L__BB0_29:
	setp.eq.s32 	%p21, %r79, 0;
	@%p21 bra 	$L__BB0_33;
	setp.eq.s32 	%p22, %r79, 1;
	shl.b32 	%r360, %r421, 1;
	add.s32 	%r89, %r85, %r360;
	ld.shared.u16 	%rs14, [%r89];
	// begin inline asm
	{  cvt.f32.f16 %f53, %rs14;}

	// end inline asm
	mul.f32 	%f54, %f30, %f53;
	mul.wide.u32 	%rd57, %r421, 4;
	add.s64 	%rd13, %rd2, %rd57;
	st.local.f32 	[%rd13], %f54;
	@%p22 bra 	$L__BB0_33;
	setp.eq.s32 	%p23, %r79, 2;
	ld.shared.u16 	%rs15, [%r89+2];
	// begin inline asm
	{  cvt.f32.f16 %f55, %rs15;}

	// end inline asm
	mul.f32 	%f56, %f30, %f55;
	st.local.f32 	[%rd13+4], %f56;
	@%p23 bra 	$L__BB0_33;
	ld.shared.u16 	%rs16, [%r89+4];
	// begin inline asm
	{  cvt.f32.f16 %f57, %rs16;}

	// end inline asm
	mul.f32 	%f58, %f30, %f57;
	st.local.f32 	[%rd13+8], %f58;
$L__BB0_33:
	setp.lt.s32 	%p24, %r30, 1;
	shl.b32 	%r361, %r419, 2;
	mov.u32 	%r362, _ZZ28sdpa_fp8_stage_c_wmma_kernelPKhS0_S0_PKfS2_S2_P6__halfiiiifE6m_smem;
	add.s32 	%r90, %r362, %r361;
	ld.shared.f32 	%f2, [%r90];
	mov.f32 	%f181, %f2;
	@%p24 bra 	$L__BB0_47;
	setp.lt.u32 	%p25, %r31, 15;
	mov.b32 	%r424, 0;
	mov.f32 	%f181, %f2;
	@%p25 bra 	$L__BB0_37;
	mov.b32 	%r422, 0;
	mov.f32 	%f181, %f2;
$L__BB0_36:
	.pragma "nounroll";
	mul.wide.u32 	%rd58, %r422, 4;
	add.s64 	%rd59, %rd2, %rd58;
	ld.local.v4.f32 	{%f60, %f61, %f62, %f63}, [%rd59];
	max.f32 	%f64, %f181, %f60;
	max.f32 	%f65, %f64, %f61;
	max.f32 	%f66, %f65, %f62;
	max.f32 	%f67, %f66, %f63;
	ld.local.v4.f32 	{%f68, %f69, %f70, %f71}, [%rd59+16];
	max.f32 	%f72, %f67, %f68;
	max.f32 	%f73, %f72, %f69;
	max.f32 	%f74, %f73, %f70;
	max.f32 	%f75, %f74, %f71;
	ld.local.v4.f32 	{%f76, %f77, %f78, %f79}, [%rd59+32];
	max.f32 	%f80, %f75, %f76;
	max.f32 	%f81, %f80, %f77;
	max.f32 	%f82, %f81, %f78;
	max.f32 	%f83, %f82, %f79;
	ld.local.v4.f32 	{%f84, %f85, %f86, %f87}, [%rd59+48];
	max.f32 	%f88, %f83, %f84;
	max.f32 	%f89, %f88, %f85;
	max.f32 	%f90, %f89, %f86;
	max.f32 	%f181, %f90, %f87;
	add.s32 	%r422, %r422, 16;
	setp.ne.s32 	%p26, %r422, %r81;
	mov.u32 	%r424, %r81;
	@%p26 bra 	$L__BB0_36;
$L__BB0_37:
	setp.eq.s32 	%p27, %r33, 0;
	@%p27 bra 	$L__BB0_47;
	setp.lt.u32 	%p28, %r82, 7;
	@%p28 bra 	$L__BB0_40;
	mul.wide.u32 	%rd60, %r424, 4;
	add.s64 	%rd61, %rd2, %rd60;
	ld.local.f32 	%f92, [%rd61];
	max.f32 	%f93, %f181, %f92;
	ld.local.f32 	%f94, [%rd61+4];
	max.f32 	%f95, %f93, %f94;
	ld.local.f32 	%f96, [%rd61+8];
	max.f32 	%f97, %f95, %f96;
	ld.local.f32 	%f98, [%rd61+12];
	max.f32 	%f99, %f97, %f98;
	ld.local.f32 	%f100, [%rd61+16];
	max.f32 	%f101, %f99, %f100;
	ld.local.f32 	%f102, [%rd61+20];
	max.f32 	%f103, %f101, %f102;
	ld.local.f32 	%f104, [%rd61+24];
	max.f32 	%f105, %f103, %f104;
	ld.local.f32 	%f106, [%rd61+28];
	max.f32 	%f181, %f105, %f106;
	add.s32 	%r424, %r424, 8;
$L__BB0_40:
	setp.eq.s32 	%p29, %r32, 0;
	@%p29 bra 	$L__BB0_47;
	setp.lt.u32 	%p30, %r83, 3;
	@%p30 bra 	$L__BB0_43;
	mul.wide.u32 	%rd62, %r424, 4;
	add.s64 	%rd63, %rd2, %rd62;
	ld.local.f32 	%f108, [%rd63];
	max.f32 	%f109, %f181, %f108;
	ld.local.f32 	%f110, [%rd63+4];
	max.f32 	%f111, %f109, %f110;
	ld.local.f32 	%f112, [%rd63+8];
	max.f32 	%f113, %f111, %f112;
	ld.local.f32 	%f114, [%rd63+12];
	max.f32 	%f181, %f113, %f114;
	add.s32 	%r424, %r424, 4;
$L__BB0_43:
	setp.eq.s32 	%p31, %r79, 0;
	@%p31 bra 	$L__BB0_47;
	setp.eq.s32 	%p32, %r79, 1;
	mul.wide.u32 	%rd64, %r424, 4;
	add.s64 	%rd14, %rd2, %rd64;
	ld.local.f32 	%f115, [%rd14];
	max.f32 	%f181, %f181, %f115;
	@%p32 bra 	$L__BB0_47;
	setp.eq.s32 	%p33, %r79, 2;
	ld.local.f32 	%f116, [%rd14+4];
	max.f32 	%f181, %f181, %f116;
	@%p33 bra 	$L__BB0_47;
	ld.local.f32 	%f117, [%rd14+8];
	max.f32 	%f181, %f181, %f117;
$L__BB0_47:
	setp.lt.s32 	%p34, %r30, 1;
	mov.u32 	%r366, _ZZ28sdpa_fp8_stage_c_wmma_kernelPKhS0_S0_PKfS2_S2_P6__halfiiiifE6l_smem;
	add.s32 	%r98, %r366, %r361;
	ld.shared.f32 	%f17, [%r98];
	mov.f32 	%f185, 0f00000000;
	@%p34 bra 	$L__BB0_67;
	setp.lt.u32 	%p35, %r31, 3;
	mov.f32 	%f185, 0f00000000;
	mov.b32 	%r427, 0;
	@%p35 bra 	$L__BB0_51;
	mov.f32 	%f185, 0f00000000;
	mov.b32 	%r426, 0;
$L__BB0_50:
	.pragma "nounroll";
	mul.wide.u32 	%rd65, %r426, 4;
	add.s64 	%rd66, %rd2, %rd65;
	ld.local.v4.f32 	{%f122, %f123, %f124, %f125}, [%rd66];
	sub.f32 	%f126, %f122, %f181;
	mul.f32 	%f127, %f126, 0f3FB8AA3B;
	ex2.approx.f32 	%f128, %f127;
	add.f32 	%f129, %f185, %f128;
	sub.f32 	%f130, %f123, %f181;
	mul.f32 	%f131, %f130, 0f3FB8AA3B;
	ex2.approx.f32 	%f132, %f131;
	add.f32 	%f133, %f129, %f132;
	sub.f32 	%f134, %f124, %f181;
	mul.f32 	%f135, %f134, 0f3FB8AA3B;
	ex2.approx.f32 	%f136, %f135;
	add.f32 	%f137, %f133, %f136;
	sub.f32 	%f138, %f125, %f181;
	mul.f32 	%f139, %f138, 0f3FB8AA3B;
	ex2.approx.f32 	%f140, %f139;
	st.local.v4.f32 	[%rd66], {%f128, %f132, %f136, %f140};
	add.f32 	%f185, %f137, %f140;
	add.s32 	%r426, %r426, 4;
	setp.ne.s32 	%p36, %r426, %r80;
	mov.u32 	%r427, %r80;
	@%p36 bra 	$L__BB0_50;
$L__BB0_51:
	setp.eq.s32 	%p37, %r79, 0;
	@%p37 bra 	$L__BB0_67;
	setp.eq.s32 	%p38, %r79, 1;
	mul.wide.u32 	%rd67, %r427, 4;
	add.s64 	%rd15, %rd2, %rd67;
	ld.local.f32 	%f141, [%rd15];
	sub.f32 	%f142, %f141, %f181;
	mul.f32 	%f143, %f142, 0f3FB8AA3B;
	ex2.approx.f32 	%f144, %f143;
	st.local.f32 	[%rd15], %f144;
	add.f32 	%f185, %f185, %f144;
	@%p38 bra 	$L__BB0_67;
	setp.eq.s32 	%p39, %r79, 2;
	ld.local.f32 	%f145, [%rd15+4];
	sub.f32 	%f146, %f145, %f181;
	mul.f32 	%f147, %f146, 0f3FB8AA3B;
	ex2.approx.f32 	%f148, %f147;
	st.local.f32 	[%rd15+4], %f148;
	add.f32 	%f185, %f185, %f148;
	@%p39 bra 	$L__BB0_67;
	ld.local.f32 	%f149, [%rd15+8];
	sub.f32 	%f150, %f149, %f181;
	mul.f32 	%f151, %f150, 0f3FB8AA3B;
	ex2.approx.f32 	%f152, %f151;
	st.local.f32 	[%rd15+8], %f152;
	add.f32 	%f185, %f185, %f152;
	bra.uni 	$L__BB0_67;
$L__BB0_55:
	setp.ge.s32 	%p49, %r431, %r5;
	@%p49 bra 	$L__BB0_66;
	not.b32 	%r380, %r3;
	add.s32 	%r22, %r123, %r380;
	and.b32  	%r23, %r22, 96;
	cvt.u64.u32 	%rd10, %r3;
	or.b32  	%r24, %r3, 32;
	or.b32  	%r25, %r3, 64;
	or.b32  	%r26, %r3, 96;
	add.s64 	%rd11, %rd1, 128;
	mul.lo.s64 	%rd12, %rd5, %rd3;
$L__BB0_57:
	setp.ge.s32 	%p50, %r3, %r123;
	shl.b32 	%r381, %r431, 2;
	mov.u32 	%r382, _ZZ28sdpa_fp8_stage_c_wmma_kernelPKhS0_S0_PKfS2_S2_P6__halfiiiifE6l_smem;
	add.s32 	%r383, %r382, %r381;
	ld.shared.f32 	%f29, [%r383];
	add.s32 	%r384, %r4, %r431;
	cvt.u64.u32 	%rd16, %r384;
	@%p50 bra 	$L__BB0_65;
	setp.eq.s32 	%p51, %r23, 96;
	mov.u32 	%r432, %r3;
	@%p51 bra 	$L__BB0_62;
	setp.eq.s32 	%p52, %r23, 0;
	shl.b32 	%r385, %r431, 8;
	mov.u32 	%r386, _ZZ28sdpa_fp8_stage_c_wmma_kernelPKhS0_S0_PKfS2_S2_P6__halfiiiifE6U_smem;
	add.s32 	%r387, %r386, %r385;
	shl.b32 	%r388, %r3, 2;
	add.s32 	%r113, %r387, %r388;
	ld.shared.f32 	%f161, [%r113];
	div.rn.f32 	%f160, %f161, %f29;
	// begin inline asm
	{  cvt.rn.f16.f32 %rs18, %f160;}

	// end inline asm
	mad.lo.s64 	%rd70, %rd16, %rd4, %rd6;
	add.s64 	%rd71, %rd70, %rd10;
	shl.b64 	%rd72, %rd71, 1;
	add.s64 	%rd17, %rd1, %rd72;
	st.global.u16 	[%rd17], %rs18;
	mov.u32 	%r432, %r24;
	@%p52 bra 	$L__BB0_62;
	setp.eq.s32 	%p53, %r23, 32;
	ld.shared.f32 	%f163, [%r113+128];
	div.rn.f32 	%f162, %f163, %f29;
	// begin inline asm
	{  cvt.rn.f16.f32 %rs19, %f162;}

	// end inline asm
	st.global.u16 	[%rd17+64], %rs19;
	mov.u32 	%r432, %r25;
	@%p53 bra 	$L__BB0_62;
	ld.shared.f32 	%f165, [%r113+256];
	div.rn.f32 	%f164, %f165, %f29;
	// begin inline asm
	{  cvt.rn.f16.f32 %rs20, %f164;}

	// end inline asm
	st.global.u16 	[%rd17+128], %rs20;
	mov.u32 	%r432, %r26;
$L__BB0_62:
	setp.lt.u32 	%p54, %r22, 96;
	@%p54 bra 	$L__BB0_65;
	shl.b32 	%r389, %r431, 8;
	shl.b32 	%r390, %r432, 2;
	add.s32 	%r391, %r389, %r390;
	mov.u32 	%r392, _ZZ28sdpa_fp8_stage_c_wmma_kernelPKhS0_S0_PKfS2_S2_P6__halfiiiifE6U_smem;
	add.s32 	%r393, %r392, %r391;
	add.s32 	%r433, %r393, 256;
	add.s64 	%rd73, %rd12, %rd16;
	cvt.u64.u32 	%rd74, %r432;
	mad.lo.s64 	%rd75, %rd4, %rd73, %rd74;
	shl.b64 	%rd76, %rd75, 1;
	add.s64 	%rd77, %rd11, %rd76;
$L__BB0_64:
	ld.shared.f32 	%f170, [%r433+-256];
	div.rn.f32 	%f166, %f170, %f29;
	// begin inline asm
	{  cvt.rn.f16.f32 %rs21, %f166;}

	// end inline asm
	st.global.u16 	[%rd77+-128], %rs21;
	ld.shared.f32 	%f171, [%r433+-128];
	div.rn.f32 	%f167, %f171, %f29;
	// begin inline asm
	{  cvt.rn.f16.f32 %rs22, %f167;}

	// end inline asm
	st.global.u16 	[%rd77+-64], %rs22;
	ld.shared.f32 	%f172, [%r433];
	div.rn.f32 	%f168, %f172, %f29;
	// begin inline asm
	{  cvt.rn.f16.f32 %rs23, %f168;}

	// end inline asm
	st.global.u16 	[%rd77], %rs23;
	ld.shared.f32 	%f173, [%r433+128];
	div.rn.f32 	%f169, %f173, %f29;
	// begin inline asm
	{  cvt.rn.f16.f32 %rs24, %f169;}

	// end inline asm
	st.global.u16 	[%rd77+64], %rs24;
	add.s32 	%r432, %r432, 128;
	add.s32 	%r433, %r433, 512;
	add.s64 	%rd77, %rd77, 256;
	setp.lt.s32 	%p55, %r432, %r123;
	@%p55 bra 	$L__BB0_64;
$L__BB0_65:
	add.s32 	%r431, %r431, 4;
	setp.lt.s32 	%p56, %r431, %r5;
	@%p56 bra 	$L__BB0_57;
$L__BB0_66:
	ret;
$L__BB0_67:
	setp.ge.s32 	%p40, %r3, %r123;
	sub.f32 	%f153, %f2, %f181;
	mul.f32 	%f154, %f153, 0f3FB8AA3B;
	ex2.approx.f32 	%f26, %f154;
	fma.rn.f32 	%f27, %f17, %f26, %f185;
	shl.b32 	%r369, %r419, 8;
	mov.u32 	%r370, _ZZ28sdpa_fp8_stage_c_wmma_kernelPKhS0_S0_PKfS2_S2_P6__halfiiiifE6U_smem;
	add.s32 	%r102, %r370, %r369;
	mov.u32 	%r428, %r3;
	@%p40 bra 	$L__BB0_68;
	bra.uni 	$L__BB0_78;
$L__BB0_68:
	setp.lt.s32 	%p42, %r30, 1;
	@%p42 bra 	$L__BB0_74;
	mov.b32 	%r429, 0;
$L__BB0_70:
	setp.ge.s32 	%p43, %r3, %r123;
	@%p43 bra 	$L__BB0_73;
	mul.wide.u32 	%rd68, %r429, 4;
	add.s64 	%rd69, %rd2, %rd68;
	ld.local.f32 	%f28, [%rd69];
	shl.b32 	%r374, %r429, 7;
	mov.u32 	%r375, _ZZ28sdpa_fp8_stage_c_wmma_kernelPKhS0_S0_PKfS2_S2_P6__halfiiiifE2sV;
	add.s32 	%r106, %r375, %r374;
	mov.u32 	%r430, %r3;
$L__BB0_72:
	shl.b32 	%r376, %r430, 1;
	add.s32 	%r377, %r106, %r376;
	ld.shared.u16 	%rs17, [%r377];
	// begin inline asm
	{  cvt.f32.f16 %f157, %rs17;}

	// end inline asm
	shl.b32 	%r378, %r430, 2;
	add.s32 	%r379, %r102, %r378;
	ld.shared.f32 	%f158, [%r379];
	fma.rn.f32 	%f159, %f28, %f157, %f158;
	st.shared.f32 	[%r379], %f159;
	add.s32 	%r430, %r430, 32;
	setp.lt.s32 	%p44, %r430, %r123;
	@%p44 bra 	$L__BB0_72;
$L__BB0_73:
	add.s32 	%r429, %r429, 1;
	setp.lt.s32 	%p45, %r429, %r30;
	@%p45 bra 	$L__BB0_70;
$L__BB0_74:
	setp.ne.s32 	%p46, %r3, 0;
	@%p46 bra 	$L__BB0_76;
	st.shared.f32 	[%r90], %f181;
	st.shared.f32 	[%r98], %f27;
$L__BB0_76:
	add.s32 	%r419, %r419, 4;
	setp.lt.s32 	%p47, %r419, %r5;
	@%p47 bra 	$L__BB0_25;
$L__BB0_77:
	bar.sync 	0;
	add.s32 	%r397, %r397, 1;
	setp.eq.s32 	%p48, %r397, %r15;
	@%p48 bra 	$L__BB0_55;
	bra.uni 	$L__BB0_10;
$L__BB0_78:
	shl.b32 	%r371, %r428, 2;
	add.s32 	%r372, %r102, %r371;
	ld.shared.f32 	%f155, [%r372];
	mul.f32 	%f156, %f26, %f155;
	st.shared.f32 	[%r372], %f156;
	add.s32 	%r428, %r428, 32;
	setp.lt.s32 	%p41, %r428, %r123;
	@%p41 bra 	$L__BB0_78;
	bra.uni 	$L__BB0_68;

}


// ===== COMPILED SASS (sm_100) =====

	.target	sm_100

	.elftype	@"ET_EXEC"


//--------------------- .note.nv.tkinfo           --------------------------
	.section	.note.nv.tkinfo,"",@"SHT_NOTE"
	.sectionflags	@"SHF_NOTE_NV_TKINFO"
	.tkinfo
        /*0018*/ 	.word	0x00000002
        /*0030*/ 	.string	""
        /*0030*/ 	.string	"ptxas"
        /*0030*/ 	.string	"Cuda compilation tools, release 13.0, V13.0.88"
        /*0030*/ 	.string	"Build cuda_13.0.r13.0/compiler.36424714_0"
        /*0030*/ 	.string	"-arch sm_100 -m 64 "



//--------------------- .note.nv.cuinfo           --------------------------
	.section	.note.nv.cuinfo,"",@"SHT_NOTE"
	.sectionflags	@"SHF_NOTE_NV_CUINFO"
        /*0018*/ 	.short	0x0002
        /*001a*/ 	.short	0x0064
        /*001c*/ 	.short	0x0082
	.zero		2


//--------------------- .nv.info                  --------------------------
	.section	.nv.info,"",@"SHT_CUDA_INFO"
	.align	4


	//----- nvinfo : EIATTR_REGCOUNT
	.align		4
        /*0000*/ 	.byte	0x04, 0x2f
        /*0002*/ 	.short	(.L_1 - .L_0)
	.align		4
.L_0:
        /*0004*/ 	.word	index@(_Z28sdpa_fp8_stage_c_wmma_kernelPKhS0_S0_PKfS2_S2_P6__halfiiiif)
        /*0008*/ 	.word	0x0000003d


	//----- nvinfo : EIATTR_FRAME_SIZE
	.align		4
.L_1:
        /*000c*/ 	.byte	0x04, 0x11
        /*000e*/ 	.short	(.L_3 - .L_2)
	.align		4
.L_2:
        /*0010*/ 	.word	index@($__internal_0_$__cuda_sm3x_div_rn_noftz_f32_slowpath)
        /*0014*/ 	.word	0x00000080


	//----- nvinfo : EIATTR_FRAME_SIZE
	.align		4
.L_3:
        /*0018*/ 	.byte	0x04, 0x11
        /*001a*/ 	.short	(.L_5 - .L_4)
	.align		4
.L_4:
        /*001c*/ 	.word	index@(_Z28sdpa_fp8_stage_c_wmma_kernelPKhS0_S0_PKfS2_S2_P6__halfiiiif)
        /*0020*/ 	.word	0x00000080


	//----- nvinfo : EIATTR_MIN_STACK_SIZE
	.align		4
.L_5:
        /*0024*/ 	.byte	0x04, 0x12
        /*0026*/ 	.short	(.L_7 - .L_6)
	.align		4
.L_6:
        /*0028*/ 	.word	index@(_Z28sdpa_fp8_stage_c_wmma_kernelPKhS0_S0_PKfS2_S2_P6__halfiiiif)
        /*002c*/ 	.word	0x00000080
.L_7:


//--------------------- .nv.compat                --------------------------
	.section	.nv.compat,"",@"SHT_CUDA_COMPAT_INFO"
	.align	4
        /*0000*/ 	.byte	0x02, 0x09, 0x00, 0x00, 0x02, 0x02, 0x01, 0x00, 0x02, 0x05, 0x05, 0x00, 0x03, 0x07, 0x01, 0x01
        /*0010*/ 	.byte	0x02, 0x03, 0x00, 0x00, 0x02, 0x06, 0x01, 0x00, 0x04, 0x0b, 0x08, 0x00, 0x01, 0x00, 0x00, 0x00
        /*0020*/ 	.byte	0x00, 0x00, 0x00, 0x00


//--------------------- .nv.info._Z28sdpa_fp8_stage_c_wmma_kernelPKhS0_S0_PKfS2_S2_P6__halfiiiif --------------------------
	.section	.nv.info._Z28sdpa_fp8_stage_c_wmma_kernelPKhS0_S0_PKfS2_S2_P6__halfiiiif,"",@"SHT_CUDA_INFO"
	.sectionflags	@""
	.align	4


	//----- nvinfo : EIATTR_CUDA_API_VERSION
	.align		4
        /*0000*/ 	.byte	0x04, 0x37
        /*0002*/ 	.short	(.L_9 - .L_8)
.L_8:
        /*0004*/ 	.word	0x00000082


	//----- nvinfo : EIATTR_KPARAM_INFO
	.align		4
.L_9:
        /*0008*/ 	.byte	0x04, 0x17
        /*000a*/ 	.short	(.L_11 - .L_10)
.L_10:
        /*000c*/ 	.word	0x00000000
        /*0010*/ 	.short	0x000b
        /*0012*/ 	.short	0x0048
        /*0014*/ 	.byte	0x00, 0xf0, 0x11, 0x00


	//----- nvinfo : EIATTR_KPARAM_INFO
	.align		4
.L_11:
        /*0018*/ 	.byte	0x04, 0x17
        /*001a*/ 	.short	(.L_13 - .L_12)
.L_12:
        /*001c*/ 	.word	0x00000000
        /*0020*/ 	.short	0x000a
        /*0022*/ 	.short	0x0044
        /*0024*/ 	.byte	0x00, 0xf0, 0x11, 0x00


	//----- nvinfo : EIATTR_KPARAM_INFO
	.align		4
.L_13:
        /*0028*/ 	.byte	0x04, 0x17
        /*002a*/ 	.short	(.L_15 - .L_14)
.L_14:
        /*002c*/ 	.word	0x00000000
        /*0030*/ 	.short	0x0009
        /*0032*/ 	.short	0x0040
        /*0034*/ 	.byte	0x00, 0xf0, 0x11, 0x00


	//----- nvinfo : EIATTR_KPARAM_INFO
	.align		4
.L_15:
        /*0038*/ 	.byte	0x04, 0x17
        /*003a*/ 	.short	(.L_17 - .L_16)
.L_16:
        /*003c*/ 	.word	0x00000000
        /*0040*/ 	.short	0x0008
        /*0042*/ 	.short	0x003c
        /*0044*/ 	.byte	0x00, 0xf0, 0x11, 0x00


	//----- nvinfo : EIATTR_KPARAM_INFO
	.align		4
.L_17:
        /*0048*/ 	.byte	0x04, 0x17
        /*004a*/ 	.short	(.L_19 - .L_18)
.L_18:
        /*004c*/ 	.word	0x00000000
        /*0050*/ 	.short	0x0007
        /*0052*/ 	.short	0x0038
        /*0054*/ 	.byte	0x00, 0xf0, 0x11, 0x00


	//----- nvinfo : EIATTR_KPARAM_INFO
	.align		4
.L_19:
        /*0058*/ 	.byte	0x04, 0x17
        /*005a*/ 	.short	(.L_21 - .L_20)
.L_20:
        /*005c*/ 	.word	0x00000000
        /*0060*/ 	.short	0x0006
        /*0062*/ 	.short	0x0030
        /*0064*/ 	.byte	0x00, 0xf5, 0x21, 0x00


	//----- nvinfo : EIATTR_KPARAM_INFO
	.align		4
.L_21:
        /*0068*/ 	.byte	0x04, 0x17
        /*006a*/ 	.short	(.L_23 - .L_22)
.L_22:
        /*006c*/ 	.word	0x00000000
        /*0070*/ 	.short	0x0005
        /*0072*/ 	.short	0x0028
        /*0074*/ 	.byte	0x00, 0xf5, 0x21, 0x00


	//----- nvinfo : EIATTR_KPARAM_INFO
	.align		4
.L_23:
        /*0078*/ 	.byte	0x04, 0x17
        /*007a*/ 	.short	(.L_25 - .L_24)
.L_24:
        /*007c*/ 	.word	0x00000000
        /*0080*/ 	.short	0x0004
        /*0082*/ 	.short	0x0020
        /*0084*/ 	.byte	0x00, 0xf5, 0x21, 0x00


	//----- nvinfo : EIATTR_KPARAM_INFO
	.align		4
.L_25:
        /*0088*/ 	.byte	0x04, 0x17
        /*008a*/ 	.short	(.L_27 - .L_26)
.L_26:
        /*008c*/ 	.word	0x00000000
        /*0090*/ 	.short	0x0003
        /*0092*/ 	.short	0x0018
        /*0094*/ 	.byte	0x00, 0xf5, 0x21, 0x00


	//----- nvinfo : EIATTR_KPARAM_INFO
	.align		4
.L_27:
        /*0098*/ 	.byte	0x04, 0x17
        /*009a*/ 	.short	(.L_29 - .L_28)
.L_28:
        /*009c*/ 	.word	0x00000000
        /*00a0*/ 	.short	0x0002
        /*00a2*/ 	.short	0x0010
        /*00a4*/ 	.byte	0x00, 0xf5, 0x21, 0x00


	//----- nvinfo : EIATTR_KPARAM_INFO
	.align		4
.L_29:
        /*00a8*/ 	.byte	0x04, 0x17
        /*00aa*/ 	.short	(.L_31 - .L_30)
.L_30:
        /*00ac*/ 	.word	0x00000000
        /*00b0*/ 	.short	0x0001
        /*00b2*/ 	.short	0x0008
        /*00b4*/ 	.byte	0x00, 0xf5, 0x21, 0x00


	//----- nvinfo : EIATTR_KPARAM_INFO
	.align		4
.L_31:
        /*00b8*/ 	.byte	0x04, 0x17
        /*00ba*/ 	.short	(.L_33 - .L_32)
.L_32:
        /*00bc*/ 	.word	0x00000000
        /*00c0*/ 	.short	0x0000
        /*00c2*/ 	.short	0x0000
        /*00c4*/ 	.byte	0x00, 0xf5, 0x21, 0x00


	//----- nvinfo : EIATTR_SPARSE_MMA_MASK
	.align		4
.L_33:
        /*00c8*/ 	.byte	0x03, 0x50
        /*00ca*/ 	.short	0x0000


	//----- nvinfo : EIATTR_WMMA_USED
	.align		4
        /*00cc*/ 	.byte	0x01, 0x2b
	.zero		2


	//----- nvinfo : EIATTR_MAXREG_COUNT
	.align		4
        /*00d0*/ 	.byte	0x03, 0x1b
        /*00d2*/ 	.short	0x0080


	//----- nvinfo : EIATTR_NUM_BARRIERS
	.align		4
        /*00d4*/ 	.byte	0x02, 0x4c
        /*00d6*/ 	.byte	0x01
	.zero		1


	//----- nvinfo : EIATTR_MERCURY_ISA_VERSION
	.align		4
        /*00d8*/ 	.byte	0x03, 0x5f
        /*00da*/ 	.short	0x0101


	//----- nvinfo : EIATTR_VRC_CTA_INIT_COUNT
	.align		4
        /*00dc*/ 	.byte	0x02, 0x4a
	.zero		1
	.zero		1


	//----- nvinfo : EIATTR_EXIT_INSTR_OFFSETS
	.align		4
        /*00e0*/ 	.byte	0x04, 0x1c
        /*00e2*/ 	.short	(.L_35 - .L_34)


	//   ....[0]....
.L_34:
        /*00e4*/ 	.word	0x00000080


	//   ....[1]....
        /*00e8*/ 	.word	0x00002cb0


	//   ....[2]....
        /*00ec*/ 	.word	0x00003940


	//----- nvinfo : EIATTR_MAX_THREADS
	.align		4
.L_35:
        /*00f0*/ 	.byte	0x04, 0x05
        /*00f2*/ 	.short	(.L_37 - .L_36)
.L_36:
        /*00f4*/ 	.word	0x00000080
        /*00f8*/ 	.word	0x00000001
        /*00fc*/ 	.word	0x00000001


	//----- nvinfo : EIATTR_CRS_STACK_SIZE
	.align		4
.L_37:
        /*0100*/ 	.byte	0x04, 0x1e
        /*0102*/ 	.short	(.L_39 - .L_38)
.L_38:
        /*0104*/ 	.word	0x00000000


	//----- nvinfo : EIATTR_CBANK_PARAM_SIZE
	.align		4
.L_39:
        /*0108*/ 	.byte	0x03, 0x19
        /*010a*/ 	.short	0x004c


	//----- nvinfo : EIATTR_PARAM_CBANK
	.align		4
        /*010c*/ 	.byte	0x04, 0x0a
        /*010e*/ 	.short	(.L_41 - .L_40)
	.align		4
.L_40:
        /*0110*/ 	.word	index@(.nv.constant0._Z28sdpa_fp8_stage_c_wmma_kernelPKhS0_S0_PKfS2_S2_P6__halfiiiif)
        /*0114*/ 	.short	0x0380
        /*0116*/ 	.short	0x004c


	//----- nvinfo : EIATTR_SW_WAR
	.align		4
.L_41:
        /*0118*/ 	.byte	0x04, 0x36
        /*011a*/ 	.short	(.L_43 - .L_42)
.L_42:
        /*011c*/ 	.word	0x00000008
.L_43:


//--------------------- .nv.callgraph             --------------------------
	.section	.nv.callgraph,"",@"SHT_CUDA_CALLGRAPH"
	.align	4
	.sectionentsize	8
	.align		4
        /*0000*/ 	.word	0x00000000
	.align		4
        /*0004*/ 	.word	0xffffffff
	.align		4
        /*0008*/ 	.word	0x00000000
	.align		4
        /*000c*/ 	.word	0xfffffffe
	.align		4
        /*0010*/ 	.word	0x00000000
	.align		4
        /*0014*/ 	.word	0xfffffffd
	.align		4
        /*0018*/ 	.word	0x00000000
	.align		4
        /*001c*/ 	.word	0xfffffffc


//--------------------- .text._Z28sdpa_fp8_stage_c_wmma_kernelPKhS0_S0_PKfS2_S2_P6__halfiiiif --------------------------
	.section	.text._Z28sdpa_fp8_stage_c_wmma_kernelPKhS0_S0_PKfS2_S2_P6__halfiiiif,"ax",@progbits
	.align	128
        .global         _Z28sdpa_fp8_stage_c_wmma_kernelPKhS0_S0_PKfS2_S2_P6__halfiiiif
        .type           _Z28sdpa_fp8_stage_c_wmma_kernelPKhS0_S0_PKfS2_S2_P6__halfiiiif,@function
        .size           _Z28sdpa_fp8_stage_c_wmma_kernelPKhS0_S0_PKfS2_S2_P6__halfiiiif,(.L_x_73 - _Z28sdpa_fp8_stage_c_wmma_kernelPKhS0_S0_PKfS2_S2_P6__halfiiiif)
        .other          _Z28sdpa_fp8_stage_c_wmma_kernelPKhS0_S0_PKfS2_S2_P6__halfiiiif,@"STO_CUDA_ENTRY STV_DEFAULT"
_Z28sdpa_fp8_stage_c_wmma_kernelPKhS0_S0_PKfS2_S2_P6__halfiiiif:
.text._Z28sdpa_fp8_stage_c_wmma_kernelPKhS0_S0_PKfS2_S2_P6__halfiiiif:
[----:B------:R-:W0:Y:S01]  /*0000*/  LDC R1, c[0x0][0x37c] ;  /* 0x0000df00ff017b82 */ /* 0x000e220000000800 */
[----:B------:R-:W1:Y:S07]  /*0010*/  S2R R0, SR_CTAID.X ;  /* 0x0000000000007919 */ /* 0x000e6e0000002500 */
[----:B------:R-:W2:Y:S01]  /*0020*/  LDC R50, c[0x0][0x3c0] ;  /* 0x0000f000ff327b82 */ /* 0x000ea20000000800 */
[----:B0-----:R-:W-:Y:S01]  /*0030*/  VIADD R1, R1, 0xffffff80 ;  /* 0xffffff8001017836 */ /* 0x001fe20000000000 */
[----:B-1----:R-:W-:-:S04]  /*0040*/  LEA R2, R0, 0x20, 0x5 ;  /* 0x0000002000027811 */ /* 0x002fc800078e28ff */
[----:B--2---:R-:W-:-:S05]  /*0050*/  VIMNMX R3, PT, PT, R2, R50, PT ;  /* 0x0000003202037248 */ /* 0x004fca0003fe0100 */
[----:B------:R-:W-:-:S05]  /*0060*/  IMAD R40, R0, -0x20, R3 ;  /* 0xffffffe000287824 */ /* 0x000fca00078e0203 */
[----:B------:R-:W-:-:S13]  /*0070*/  ISETP.GE.AND P0, PT, R40, 0x1, PT ;  /* 0x000000012800780c */ /* 0x000fda0003f06270 */
[----:B------:R-:W-:Y:S05]  /*0080*/  @!P0 EXIT ;  /* 0x000000000000894d */ /* 0x000fea0003800000 */
[----:B------:R-:W0:Y:S01]  /*0090*/  S2R R4, SR_CTAID.Y ;  /* 0x0000000000047919 */ /* 0x000e220000002600 */
[----:B------:R-:W0:Y:S01]  /*00a0*/  LDC.64 R6, c[0x0][0x3a0] ;  /* 0x0000e800ff067b82 */ /* 0x000e220000000a00 */
[----:B------:R-:W1:Y:S07]  /*00b0*/  LDCU.64 UR10, c[0x0][0x358] ;  /* 0x00006b00ff0a77ac */ /* 0x000e6e0008000a00 */
[----:B------:R-:W2:Y:S01]  /*00c0*/  LDC.64 R8, c[0x0][0x3a8] ;  /* 0x0000ea00ff087b82 */ /* 0x000ea20000000a00 */
[----:B------:R-:W3:Y:S01]  /*00d0*/  S2R R2, SR_TID.X ;  /* 0x0000000000027919 */ /* 0x000ee20000002100 */
[----:B------:R-:W4:Y:S01]  /*00e0*/  LDCU UR5, c[0x0][0x3c4] ;  /* 0x00007880ff0577ac */ /* 0x000f220008000800 */
[----:B------:R-:W5:Y:S05]  /*00f0*/  S2R R20, SR_CgaCtaId ;  /* 0x0000000000147919 */ /* 0x000f6a0000008800 */
[----:B------:R-:W5:Y:S01]  /*0100*/  LDC R53, c[0x0][0x3bc] ;  /* 0x0000ef00ff357b82 */ /* 0x000f620000000800 */
[----:B------:R-:W-:-:S07]  /*0110*/  MOV R13, 0x400 ;  /* 0x00000400000d7802 */ /* 0x000fce0000000f00 */
[----:B------:R-:W5:Y:S01]  /*0120*/  S2UR UR4, SR_CTAID.Z ;  /* 0x00000000000479c3 */ /* 0x000f620000002700 */
[----:B0-----:R-:W-:-:S07]  /*0130*/  IMAD.WIDE.U32 R6, R4, 0x4, R6 ;  /* 0x0000000404067825 */ /* 0x001fce00078e0006 */
[----:B------:R-:W0:Y:S01]  /*0140*/  LDC.64 R14, c[0x0][0x398] ;  /* 0x0000e600ff0e7b82 */ /* 0x000e220000000a00 */
[----:B--2---:R-:W-:Y:S01]  /*0150*/  IMAD.WIDE.U32 R8, R4, 0x4, R8 ;  /* 0x0000000404087825 */ /* 0x004fe200078e0008 */
[----:B-1----:R1:W2:Y:S05]  /*0160*/  LDG.E.CONSTANT R6, desc[UR10][R6.64] ;  /* 0x0000000a06067981 */ /* 0x0022aa000c1e9900 */
[----:B------:R1:W2:Y:S01]  /*0170*/  LDG.E.CONSTANT R8, desc[UR10][R8.64] ;  /* 0x0000000a08087981 */ /* 0x0002a2000c1e9900 */
[----:B---3--:R-:W-:Y:S01]  /*0180*/  LOP3.LUT R3, R2, 0xffffff80, RZ, 0xfc, !PT ;  /* 0xffffff8002037812 */ /* 0x008fe200078efcff */
[C---:B------:R-:W-:Y:S01]  /*0190*/  VIADD R43, R13.reuse, 0x3000 ;  /* 0x000030000d2b7836 */ /* 0x040fe20000000000 */
[----:B------:R-:W-:Y:S01]  /*01a0*/  MOV R5, RZ ;  /* 0x000000ff00057202 */ /* 0x000fe20000000f00 */
[----:B------:R-:W-:Y:S01]  /*01b0*/  VIADD R41, R13, 0x3400 ;  /* 0x000034000d297836 */ /* 0x000fe20000000000 */
[----:B------:R-:W-:Y:S01]  /*01c0*/  I2FP.F32.S32 R3, R3 ;  /* 0x0000000300037245 */ /* 0x000fe20000201400 */
[----:B----4-:R-:W-:Y:S01]  /*01d0*/  IMAD.U32 R11, RZ, RZ, UR5 ;  /* 0x00000005ff0b7e24 */ /* 0x010fe2000f8e00ff */
[C---:B-----5:R-:W-:Y:S01]  /*01e0*/  LEA R43, R20.reuse, R43, 0x18 ;  /* 0x0000002b142b7211 */ /* 0x060fe200078ec0ff */
[----:B------:R-:W-:Y:S01]  /*01f0*/  BSSY.RECONVERGENT B0, `(.L_x_0) ;  /* 0x000007a000007945 */ /* 0x000fe20003800200 */
[----:B------:R-:W-:Y:S01]  /*0200*/  LEA R41, R20, R41, 0x18 ;  /* 0x0000002914297211 */ /* 0x000fe200078ec0ff */
[----:B------:R-:W-:Y:S01]  /*0210*/  FMUL R3, R3, 0.0078740157186985015869 ;  /* 0x3c01020403037820 */ /* 0x000fe20000400000 */
[----:B-1----:R-:W-:Y:S01]  /*0220*/  IMAD R7, R40, R11, RZ ;  /* 0x0000000b28077224 */ /* 0x002fe200078e02ff */
[----:B------:R-:W-:Y:S01]  /*0230*/  SHF.R.U32.HI R45, RZ, 0x5, R2 ;  /* 0x00000005ff2d7819 */ /* 0x000fe20000011602 */
[----:B------:R-:W-:-:S02]  /*0240*/  IMAD R9, R2, 0x4, R43 ;  /* 0x0000000402097824 */ /* 0x000fc400078e022b */
[----:B------:R-:W-:Y:S01]  /*0250*/  FMUL R3, R3, 448 ;  /* 0x43e0000003037820 */ /* 0x000fe20000400000 */
[C---:B------:R-:W-:Y:S01]  /*0260*/  IMAD R17, R2.reuse, 0x4, R41 ;  /* 0x0000000402117824 */ /* 0x040fe200078e0229 */
[C---:B------:R-:W-:Y:S01]  /*0270*/  ISETP.GE.AND P0, PT, R2.reuse, R7, PT ;  /* 0x000000070200720c */ /* 0x040fe20003f06270 */
[----:B------:R-:W-:Y:S01]  /*0280*/  IMAD.WIDE R50, R11, R50, RZ ;  /* 0x000000320b327225 */ /* 0x000fe200078e02ff */
[----:B------:R-:W-:-:S03]  /*0290*/  LOP3.LUT R42, R2, 0x1f, RZ, 0xc0, !PT ;  /* 0x0000001f022a7812 */ /* 0x000fc600078ec0ff */
[----:B0-----:R-:W-:-:S04]  /*02a0*/  IMAD.WIDE.U32 R14, R4, 0x4, R14 ;  /* 0x00000004040e7825 */ /* 0x001fc800078e000e */
[-C--:B--2---:R-:W-:Y:S01]  /*02b0*/  FMUL R6, R6, R3.reuse ;  /* 0x0000000306067220 */ /* 0x084fe20000400000 */
[----:B------:R-:W-:-:S04]  /*02c0*/  FMUL R8, R8, R3 ;  /* 0x0000000308087220 */ /* 0x000fc80000400000 */
[----:B------:R0:W-:Y:S01]  /*02d0*/  STS [R9], R6 ;  /* 0x0000000609007388 */ /* 0x0001e20000000800 */
[----:B------:R-:W-:Y:S01]  /*02e0*/  SHF.R.S32.HI R3, RZ, 0x1f, R53 ;  /* 0x0000001fff037819 */ /* 0x000fe20000011435 */
[----:B------:R-:W-:Y:S01]  /*02f0*/  IMAD.WIDE.U32 R52, R53, UR4, R4 ;  /* 0x0000000435347c25 */ /* 0x000fe2000f8e0004 */
[----:B------:R-:W-:Y:S01]  /*0300*/  SHF.R.S32.HI R4, RZ, 0x1f, R11 ;  /* 0x0000001fff047819 */ /* 0x000fe2000001140b */
[----:B------:R0:W-:Y:S02]  /*0310*/  STS [R17], R8 ;  /* 0x0000000811007388 */ /* 0x0001e40000000800 */
[----:B------:R-:W-:Y:S01]  /*0320*/  IMAD R3, R3, UR4, RZ ;  /* 0x0000000403037c24 */ /* 0x000fe2000f8e02ff */
[----:B------:R-:W1:Y:S01]  /*0330*/  LDCU.64 UR4, c[0x0][0x380] ;  /* 0x00007000ff0477ac */ /* 0x000e620008000a00 */
[----:B------:R-:W-:-:S03]  /*0340*/  IMAD R5, R51, R52, RZ ;  /* 0x0000003433057224 */ /* 0x000fc600078e02ff */
[----:B------:R-:W-:-:S05]  /*0350*/  IADD3 R3, PT, PT, R53, R3, RZ ;  /* 0x0000000335037210 */ /* 0x000fca0007ffe0ff */
[C---:B------:R-:W-:Y:S02]  /*0360*/  IMAD R5, R50.reuse, R3, R5 ;  /* 0x0000000332057224 */ /* 0x040fe400078e0205 */
[----:B------:R-:W-:-:S04]  /*0370*/  IMAD.WIDE.U32 R50, R50, R52, RZ ;  /* 0x0000003432327225 */ /* 0x000fc800078e00ff */
[----:B------:R-:W-:Y:S01]  /*0380*/  IMAD.IADD R5, R51, 0x1, R5 ;  /* 0x0000000133057824 */ /* 0x000fe200078e0205 */
[----:B0-----:R-:W-:Y:S06]  /*0390*/  @P0 BRA `(.L_x_1) ;  /* 0x00000004007c0947 */ /* 0x001fec0003800000 */
[----:B------:R-:W-:Y:S01]  /*03a0*/  IABS R12, R11 ;  /* 0x0000000b000c7213 */ /* 0x000fe20000000000 */
[----:B------:R-:W0:Y:S01]  /*03b0*/  LDC R6, c[0x0][0x360] ;  /* 0x0000d800ff067b82 */ /* 0x000e220000000800 */
[----:B------:R2:W5:Y:S01]  /*03c0*/  LDG.E.CONSTANT R10, desc[UR10][R14.64] ;  /* 0x0000000a0e0a7981 */ /* 0x000562000c1e9900 */
[----:B------:R-:W-:Y:S01]  /*03d0*/  BSSY.RECONVERGENT B1, `(.L_x_2) ;  /* 0x0000034000017945 */ /* 0x000fe20003800200 */
[----:B------:R-:W3:Y:S01]  /*03e0*/  I2F.RP R8, R12 ;  /* 0x0000000c00087306 */ /* 0x000ee20000209400 */
[----:B------:R-:W-:Y:S02]  /*03f0*/  ISETP.NE.AND P1, PT, R11, RZ, PT ;  /* 0x000000ff0b00720c */ /* 0x000fe40003f25270 */
[----:B------:R-:W-:Y:S02]  /*0400*/  LEA R20, R20, R13, 0x18 ;  /* 0x0000000d14147211 */ /* 0x000fe400078ec0ff */
[----:B------:R-:W4:Y:S01]  /*0410*/  LDC R9, c[0x0][0x3c4] ;  /* 0x0000f100ff097b82 */ /* 0x000f220000000800 */
[----:B------:R-:W-:-:S02]  /*0420*/  LOP3.LUT R18, RZ, R11, RZ, 0x33, !PT ;  /* 0x0000000bff127212 */ /* 0x000fc400078e33ff */
[----:B---3--:R-:W3:Y:S02]  /*0430*/  MUFU.RCP R8, R8 ;  /* 0x0000000800087308 */ /* 0x008ee40000001000 */
[----:B---3--:R-:W-:-:S06]  /*0440*/  VIADD R16, R8, 0xffffffe ;  /* 0x0ffffffe08107836 */ /* 0x008fcc0000000000 */
[----:B------:R3:W1:Y:S02]  /*0450*/  F2I.FTZ.U32.TRUNC.NTZ R17, R16 ;  /* 0x0000001000117305 */ /* 0x000664000021f000 */
[----:B---3--:R-:W-:Y:S01]  /*0460*/  MOV R16, RZ ;  /* 0x000000ff00107202 */ /* 0x008fe20000000f00 */
[----:B-1----:R-:W-:-:S04]  /*0470*/  IMAD.MOV R19, RZ, RZ, -R17 ;  /* 0x000000ffff137224 */ /* 0x002fc800078e0a11 */
[----:B--2---:R-:W-:-:S04]  /*0480*/  IMAD R15, R19, R12, RZ ;  /* 0x0000000c130f7224 */ /* 0x004fc800078e02ff */
[----:B------:R-:W-:-:S04]  /*0490*/  IMAD.HI.U32 R17, R17, R15, R16 ;  /* 0x0000000f11117227 */ /* 0x000fc800078e0010 */
[----:B0---4-:R-:W-:-:S07]  /*04a0*/  IMAD.MOV.U32 R16, RZ, RZ, R2 ;  /* 0x000000ffff107224 */ /* 0x011fce00078e0002 */
.L_x_3:
[----:B------:R-:W-:Y:S02]  /*04b0*/  IABS R13, R16 ;  /* 0x00000010000d7213 */ /* 0x000fe40000000000 */
[----:B------:R-:W-:-:S03]  /*04c0*/  IABS R8, R9 ;  /* 0x0000000900087213 */ /* 0x000fc60000000000 */
[----:B------:R-:W-:-:S04]  /*04d0*/  IMAD.HI.U32 R11, R17, R13, RZ ;  /* 0x0000000d110b7227 */ /* 0x000fc800078e00ff */
[----:B------:R-:W-:-:S04]  /*04e0*/  IMAD.MOV R14, RZ, RZ, -R11 ;  /* 0x000000ffff0e7224 */ /* 0x000fc800078e0a0b */
[----:B------:R-:W-:-:S05]  /*04f0*/  IMAD R13, R8, R14, R13 ;  /* 0x0000000e080d7224 */ /* 0x000fca00078e020d */
[----:B------:R-:W-:-:S13]  /*0500*/  ISETP.GT.U32.AND P2, PT, R12, R13, PT ;  /* 0x0000000d0c00720c */ /* 0x000fda0003f44070 */
[----:B------:R-:W-:Y:S01]  /*0510*/  @!P2 IMAD.IADD R13, R13, 0x1, -R8 ;  /* 0x000000010d0da824 */ /* 0x000fe200078e0a08 */
[----:B------:R-:W-:-:S04]  /*0520*/  @!P2 IADD3 R11, PT, PT, R11, 0x1, RZ ;  /* 0x000000010b0ba810 */ /* 0x000fc80007ffe0ff */
[----:B------:R-:W-:Y:S02]  /*0530*/  ISETP.GE.U32.AND P0, PT, R13, R12, PT ;  /* 0x0000000c0d00720c */ /* 0x000fe40003f06070 */
[----:B------:R-:W-:-:S04]  /*0540*/  LOP3.LUT R13, R16, R9, RZ, 0x3c, !PT ;  /* 0x00000009100d7212 */ /* 0x000fc800078e3cff */
[----:B------:R-:W-:-:S07]  /*0550*/  ISETP.GE.AND P3, PT, R13, RZ, PT ;  /* 0x000000ff0d00720c */ /* 0x000fce0003f66270 */
[----:B------:R-:W-:-:S06]  /*0560*/  @P0 VIADD R11, R11, 0x1 ;  /* 0x000000010b0b0836 */ /* 0x000fcc0000000000 */
[----:B------:R-:W-:-:S05]  /*0570*/  @!P3 IMAD.MOV R11, RZ, RZ, -R11 ;  /* 0x000000ffff0bb224 */ /* 0x000fca00078e0a0b */
[----:B------:R-:W-:-:S04]  /*0580*/  SEL R11, R18, R11, !P1 ;  /* 0x0000000b120b7207 */ /* 0x000fc80004800000 */
[----:B0-----:R-:W-:Y:S01]  /*0590*/  LEA R19, R0, R11, 0x5 ;  /* 0x0000000b00137211 */ /* 0x001fe200078e28ff */
[----:B------:R-:W-:-:S03]  /*05a0*/  IMAD.MOV R13, RZ, RZ, -R11 ;  /* 0x000000ffff0d7224 */ /* 0x000fc600078e0a0b */
[----:B------:R-:W-:Y:S01]  /*05b0*/  SHF.R.S32.HI R22, RZ, 0x1f, R19 ;  /* 0x0000001fff167819 */ /* 0x000fe20000011413 */
[----:B------:R-:W-:-:S04]  /*05c0*/  IMAD R13, R9, R13, R16 ;  /* 0x0000000d090d7224 */ /* 0x000fc800078e0210 */
[----:B------:R-:W-:Y:S01]  /*05d0*/  IMAD R22, R22, R9, RZ ;  /* 0x0000000916167224 */ /* 0x000fe200078e02ff */
[----:B------:R-:W-:-:S04]  /*05e0*/  IADD3 R14, P0, PT, R13, R50, RZ ;  /* 0x000000320d0e7210 */ /* 0x000fc80007f1e0ff */
[----:B------:R-:W-:-:S03]  /*05f0*/  LEA.HI.X.SX32 R15, R13, R5, 0x1, P0 ;  /* 0x000000050d0f7211 */ /* 0x000fc600000f0eff */
[----:B------:R-:W-:-:S04]  /*0600*/  IMAD.WIDE.U32 R14, R19, R9, R14 ;  /* 0x00000009130e7225 */ /* 0x000fc800078e000e */
[----:B------:R-:W-:Y:S01]  /*0610*/  IMAD R19, R19, R4, R22 ;  /* 0x0000000413137224 */ /* 0x000fe200078e0216 */
[----:B------:R-:W-:-:S04]  /*0620*/  IADD3 R14, P0, PT, R14, UR4, RZ ;  /* 0x000000040e0e7c10 */ /* 0x000fc8000ff1e0ff */
[----:B------:R-:W-:-:S05]  /*0630*/  IADD3.X R15, PT, PT, R15, UR5, R19, P0, !PT ;  /* 0x000000050f0f7c10 */ /* 0x000fca00087fe413 */
[----:B------:R-:W2:Y:S01]  /*0640*/  LDG.E.U8.CONSTANT R14, desc[UR10][R14.64] ;  /* 0x0000000a0e0e7981 */ /* 0x000ea2000c1e9100 */
[----:B------:R-:W-:Y:S01]  /*0650*/  IMAD R22, R11, 0x80, R20 ;  /* 0x000000800b167824 */ /* 0x000fe200078e0214 */
[----:B------:R-:W-:-:S03]  /*0660*/  IADD3 R16, PT, PT, R6, R16, RZ ;  /* 0x0000001006107210 */ /* 0x000fc60007ffe0ff */
[----:B------:R-:W-:Y:S01]  /*0670*/  IMAD R22, R13, 0x2, R22 ;  /* 0x000000020d167824 */ /* 0x000fe200078e0216 */
[----:B------:R-:W-:Y:S01]  /*0680*/  ISETP.GE.AND P0, PT, R16, R7, PT ;  /* 0x000000071000720c */ /* 0x000fe20003f06270 */
[----:B--2---:R-:W-:-:S05]  /*0690*/  VIADD R19, R14, 0xffffff80 ;  /* 0xffffff800e137836 */ /* 0x004fca0000000000 */
[----:B------:R-:W-:-:S05]  /*06a0*/  I2FP.F32.S32 R19, R19 ;  /* 0x0000001300137245 */ /* 0x000fca0000201400 */
[----:B------:R-:W-:-:S04]  /*06b0*/  FMUL R19, R19, 0.0078740157186985015869 ;  /* 0x3c01020413137820 */ /* 0x000fc80000400000 */
[----:B------:R-:W-:-:S04]  /*06c0*/  FMUL R19, R19, 448 ;  /* 0x43e0000013137820 */ /* 0x000fc80000400000 */
[----:B-----5:R-:W-:-:S05]  /*06d0*/  FMUL R19, R10, R19 ;  /* 0x000000130a137220 */ /* 0x020fca0000400000 */
[----:B------:R-:W-:-:S05]  /*06e0*/  F2FP.F16.F32.PACK_AB R19, RZ, R19 ;  /* 0x00000013ff13723e */ /* 0x000fca00000000ff */
[----:B------:R0:W-:Y:S01]  /*06f0*/  STS.U16 [R22], R19 ;  /* 0x0000001316007388 */ /* 0x0001e20000000400 */
[----:B------:R-:W-:Y:S05]  /*0700*/  @!P0 BRA `(.L_x_3) ;  /* 0xfffffffc00688947 */ /* 0x000fea000383ffff */
[----:B------:R-:W-:Y:S05]  /*0710*/  BSYNC.RECONVERGENT B1 ;  /* 0x0000000000017941 */ /* 0x000fea0003800200 */
.L_x_2:
[----:B------:R-:W1:Y:S01]  /*0720*/  I2F.RP R12, R8 ;  /* 0x00000008000c7306 */ /* 0x000e620000209400 */
[----:B------:R-:W2:Y:S01]  /*0730*/  S2R R15, SR_CgaCtaId ;  /* 0x00000000000f7919 */ /* 0x000ea20000008800 */
[----:B------:R-:W3:Y:S01]  /*0740*/  LDC R17, c[0x0][0x3c4] ;  /* 0x0000f100ff117b82 */ /* 0x000ee20000000800 */
[----:B------:R-:W-:Y:S02]  /*0750*/  MOV R10, 0x400 ;  /* 0x00000400000a7802 */ /* 0x000fe40000000f00 */
[----:B------:R-:W-:Y:S02]  /*0760*/  ISETP.NE.AND P3, PT, R9, RZ, PT ;  /* 0x000000ff0900720c */ /* 0x000fe40003f65270 */
[----:B------:R-:W-:Y:S01]  /*0770*/  LOP3.LUT R18, RZ, R9, RZ, 0x33, !PT ;  /* 0x00000009ff127212 */ /* 0x000fe200078e33ff */
[----:B------:R-:W-:Y:S01]  /*0780*/  VIADD R10, R10, 0x3900 ;  /* 0x000039000a0a7836 */ /* 0x000fe20000000000 */
[----:B-1----:R-:W1:Y:S02]  /*0790*/  MUFU.RCP R12, R12 ;  /* 0x0000000c000c7308 */ /* 0x002e640000001000 */
[----:B-1----:R-:W-:-:S02]  /*07a0*/  VIADD R11, R12, 0xffffffe ;  /* 0x0ffffffe0c0b7836 */ /* 0x002fc40000000000 */
[----:B--2---:R-:W-:Y:S02]  /*07b0*/  LEA R14, R15, R10, 0x18 ;  /* 0x0000000a0f0e7211 */ /* 0x004fe400078ec0ff */
[----:B------:R-:W-:Y:S02]  /*07c0*/  MOV R10, RZ ;  /* 0x000000ff000a7202 */ /* 0x000fe40000000f00 */
[----:B------:R-:W1:Y:S02]  /*07d0*/  F2I.FTZ.U32.TRUNC.NTZ R11, R11 ;  /* 0x0000000b000b7305 */ /* 0x000e64000021f000 */
[----:B-1----:R-:W-:-:S04]  /*07e0*/  IMAD.MOV R13, RZ, RZ, -R11 ;  /* 0x000000ffff0d7224 */ /* 0x002fc800078e0a0b */
[----:B------:R-:W-:-:S04]  /*07f0*/  IMAD R13, R13, R8, RZ ;  /* 0x000000080d0d7224 */ /* 0x000fc800078e02ff */
[----:B------:R-:W-:-:S04]  /*0800*/  IMAD.HI.U32 R16, R11, R13, R10 ;  /* 0x0000000d0b107227 */ /* 0x000fc800078e000a */
[----:B---3--:R-:W-:-:S07]  /*0810*/  IMAD.MOV.U32 R10, RZ, RZ, R2 ;  /* 0x000000ffff0a7224 */ /* 0x008fce00078e0002 */
.L_x_4:
[----:B------:R-:W-:Y:S01]  /*0820*/  IABS R13, R10 ;  /* 0x0000000a000d7213 */ /* 0x000fe20000000000 */
[----:B------:R-:W-:-:S04]  /*0830*/  IMAD.MOV.U32 R11, RZ, RZ, R17 ;  /* 0x000000ffff0b7224 */ /* 0x000fc800078e0011 */
[----:B------:R-:W-:Y:S01]  /*0840*/  IMAD.HI.U32 R9, R16, R13, RZ ;  /* 0x0000000d10097227 */ /* 0x000fe200078e00ff */
[----:B------:R-:W-:-:S03]  /*0850*/  IABS R20, R11 ;  /* 0x0000000b00147213 */ /* 0x000fc60000000000 */
[----:B------:R-:W-:-:S04]  /*0860*/  IMAD.MOV R12, RZ, RZ, -R9 ;  /* 0x000000ffff0c7224 */ /* 0x000fc800078e0a09 */
[----:B------:R-:W-:Y:S01]  /*0870*/  IMAD R13, R20, R12, R13 ;  /* 0x0000000c140d7224 */ /* 0x000fe200078e020d */
[----:B------:R-:W-:-:S04]  /*0880*/  LOP3.LUT R12, R10, R11, RZ, 0x3c, !PT ;  /* 0x0000000b0a0c7212 */ /* 0x000fc800078e3cff */
[----:B------:R-:W-:Y:S02]  /*0890*/  ISETP.GT.U32.AND P1, PT, R8, R13, PT ;  /* 0x0000000d0800720c */ /* 0x000fe40003f24070 */
[----:B------:R-:W-:-:S11]  /*08a0*/  ISETP.GE.AND P2, PT, R12, RZ, PT ;  /* 0x000000ff0c00720c */ /* 0x000fd60003f46270 */
[----:B------:R-:W-:Y:S01]  /*08b0*/  @!P1 IADD3 R13, PT, PT, R13, -R20, RZ ;  /* 0x800000140d0d9210 */ /* 0x000fe20007ffe0ff */
[----:B------:R-:W-:-:S03]  /*08c0*/  @!P1 VIADD R9, R9, 0x1 ;  /* 0x0000000109099836 */ /* 0x000fc60000000000 */
[----:B------:R-:W-:-:S13]  /*08d0*/  ISETP.GE.U32.AND P0, PT, R13, R8, PT ;  /* 0x000000080d00720c */ /* 0x000fda0003f06070 */
[----:B------:R-:W-:-:S04]  /*08e0*/  @P0 VIADD R9, R9, 0x1 ;  /* 0x0000000109090836 */ /* 0x000fc80000000000 */
[----:B------:R-:W-:-:S05]  /*08f0*/  @!P2 IMAD.MOV R9, RZ, RZ, -R9 ;  /* 0x000000ffff09a224 */ /* 0x000fca00078e0a09 */
[----:B------:R-:W-:-:S04]  /*0900*/  SEL R9, R18, R9, !P3 ;  /* 0x0000000912097207 */ /* 0x000fc80005800000 */
[C---:B------:R-:W-:Y:S01]  /*0910*/  IADD3 R12, PT, PT, -R9.reuse, RZ, RZ ;  /* 0x000000ff090c7210 */ /* 0x040fe20007ffe1ff */
[----:B------:R-:W-:-:S04]  /*0920*/  IMAD R9, R9, 0x100, R14 ;  /* 0x0000010009097824 */ /* 0x000fc800078e020e */
[--C-:B------:R-:W-:Y:S02]  /*0930*/  IMAD R12, R11, R12, R10.reuse ;  /* 0x0000000c0b0c7224 */ /* 0x100fe400078e020a */
[----:B------:R-:W-:Y:S02]  /*0940*/  IMAD.IADD R10, R6, 0x1, R10 ;  /* 0x00000001060a7824 */ /* 0x000fe400078e020a */
[----:B------:R-:W-:-:S03]  /*0950*/  IMAD R9, R12, 0x4, R9 ;  /* 0x000000040c097824 */ /* 0x000fc600078e0209 */
[----:B------:R-:W-:Y:S02]  /*0960*/  ISETP.GE.AND P0, PT, R10, R7, PT ;  /* 0x000000070a00720c */ /* 0x000fe40003f06270 */
[----:B------:R2:W-:Y:S11]  /*0970*/  STS [R9], RZ ;  /* 0x000000ff09007388 */ /* 0x0005f60000000800 */
[----:B--2---:R-:W-:Y:S05]  /*0980*/  @!P0 BRA `(.L_x_4) ;  /* 0xfffffffc00a48947 */ /* 0x004fea000383ffff */
.L_x_1:
[----:B-1----:R-:W-:Y:S05]  /*0990*/  BSYNC.RECONVERGENT B0 ;  /* 0x0000000000007941 */ /* 0x002fea0003800200 */
.L_x_0:
[----:B------:R-:W-:Y:S01]  /*09a0*/  ISETP.GE.U32.AND P0, PT, R2, R40, PT ;  /* 0x000000280200720c */ /* 0x000fe20003f06070 */
[----:B------:R-:W-:-:S12]  /*09b0*/  BSSY.RECONVERGENT B0, `(.L_x_5) ;  /* 0x0000012000007945 */ /* 0x000fd80003800200 */
[----:B------:R-:W-:Y:S05]  /*09c0*/  @P0 BRA `(.L_x_6) ;  /* 0x0000000000400947 */ /* 0x000fea0003800000 */
[----:B------:R-:W1:Y:S01]  /*09d0*/  S2R R8, SR_CgaCtaId ;  /* 0x0000000000087919 */ /* 0x000e620000008800 */
[----:B------:R-:W2:Y:S01]  /*09e0*/  LDC R12, c[0x0][0x360] ;  /* 0x0000d800ff0c7b82 */ /* 0x000ea20000000800 */
[----:B------:R-:W-:Y:S01]  /*09f0*/  MOV R7, 0x400 ;  /* 0x0000040000077802 */ /* 0x000fe20000000f00 */
[----:B------:R-:W-:Y:S02]  /*0a00*/  IMAD.MOV.U32 R9, RZ, RZ, R2 ;  /* 0x000000ffff097224 */ /* 0x000fe400078e0002 */
[----:B------:R-:W-:Y:S01]  /*0a10*/  IMAD.MOV.U32 R13, RZ, RZ, -0x800000 ;  /* 0xff800000ff0d7424 */ /* 0x000fe200078e00ff */
[C---:B------:R-:W-:Y:S01]  /*0a20*/  IADD3 R6, PT, PT, R7.reuse, 0x3800, RZ ;  /* 0x0000380007067810 */ /* 0x040fe20007ffe0ff */
[----:B------:R-:W-:-:S03]  /*0a30*/  VIADD R7, R7, 0x3880 ;  /* 0x0000388007077836 */ /* 0x000fc60000000000 */
[C---:B-1----:R-:W-:Y:S02]  /*0a40*/  LEA R6, R8.reuse, R6, 0x18 ;  /* 0x0000000608067211 */ /* 0x042fe400078ec0ff */
[----:B------:R-:W-:-:S07]  /*0a50*/  LEA R7, R8, R7, 0x18 ;  /* 0x0000000708077211 */ /* 0x000fce00078ec0ff */
.L_x_7:
[C---:B------:R-:W-:Y:S01]  /*0a60*/  LEA R8, R9.reuse, R6, 0x2 ;  /* 0x0000000609087211 */ /* 0x040fe200078e10ff */
[----:B------:R-:W-:Y:S02]  /*0a70*/  IMAD R10, R9, 0x4, R7 ;  /* 0x00000004090a7824 */ /* 0x000fe400078e0207 */
[----:B--2---:R-:W-:Y:S02]  /*0a80*/  IMAD.IADD R9, R12, 0x1, R9 ;  /* 0x000000010c097824 */ /* 0x004fe400078e0209 */
[----:B------:R1:W-:Y:S03]  /*0a90*/  STS [R8], R13 ;  /* 0x0000000d08007388 */ /* 0x0003e60000000800 */
[----:B------:R-:W-:Y:S01]  /*0aa0*/  ISETP.GE.AND P0, PT, R9, R40, PT ;  /* 0x000000280900720c */ /* 0x000fe20003f06270 */
[----:B------:R1:W-:-:S12]  /*0ab0*/  STS [R10], RZ ;  /* 0x000000ff0a007388 */ /* 0x0003d80000000800 */
[----:B-1----:R-:W-:Y:S05]  /*0ac0*/  @!P0 BRA `(.L_x_7) ;  /* 0xfffffffc00e48947 */ /* 0x002fea000383ffff */
.L_x_6:
[----:B------:R-:W-:Y:S05]  /*0ad0*/  BSYNC.RECONVERGENT B0 ;  /* 0x0000000000007941 */ /* 0x000fea0003800200 */
.L_x_5:
[----:B------:R-:W1:Y:S02]  /*0ae0*/  LDCU UR4, c[0x0][0x3c0] ;  /* 0x00007800ff0477ac */ /* 0x000e640008000800 */
[----:B-1----:R-:W-:Y:S01]  /*0af0*/  UISETP.GE.AND UP0, UPT, UR4, 0x1, UPT ;  /* 0x000000010400788c */ /* 0x002fe2000bf06270 */
[----:B------:R-:W-:Y:S08]  /*0b00*/  BAR.SYNC.DEFER_BLOCKING 0x0 ;  /* 0x0000000000007b1d */ /* 0x000ff00000010000 */
[----:B------:R-:W-:Y:S05]  /*0b10*/  BRA.U !UP0, `(.L_x_8) ;  /* 0x0000002108607547 */ /* 0x000fea000b800000 */
[----:B------:R-:W1:Y:S01]  /*0b20*/  S2UR UR7, SR_CgaCtaId ;  /* 0x00000000000779c3 */ /* 0x000e620000008800 */
[----:B------:R-:W-:Y:S01]  /*0b30*/  UMOV UR5, 0x400 ;  /* 0x0000040000057882 */ /* 0x000fe20000000000 */
[----:B------:R-:W-:Y:S01]  /*0b40*/  SHF.L.U32 R8, R45, 0x5, RZ ;  /* 0x000000052d087819 */ /* 0x000fe200000006ff */
[----:B------:R-:W-:Y:S01]  /*0b50*/  UIADD3 UR6, UPT, UPT, UR5, 0x5900, URZ ;  /* 0x0000590005067890 */ /* 0x000fe2000fffe0ff */
[C---:B------:R-:W-:Y:S01]  /*0b60*/  IMAD.SHL.U32 R10, R2.reuse, 0x10, RZ ;  /* 0x00000010020a7824 */ /* 0x040fe200078e00ff */
[----:B------:R-:W-:Y:S01]  /*0b70*/  UIADD3 UR4, UPT, UPT, UR4, 0x1f, URZ ;  /* 0x0000001f04047890 */ /* 0x000fe2000fffe0ff */
[----:B------:R-:W-:Y:S01]  /*0b80*/  IMAD.SHL.U32 R7, R2, 0x20, RZ ;  /* 0x0000002002077824 */ /* 0x000fe200078e00ff */
[----:B------:R-:W-:Y:S01]  /*0b90*/  LOP3.LUT R9, R8, 0x20, RZ, 0xc0, !PT ;  /* 0x0000002008097812 */ /* 0x000fe200078ec0ff */
[----:B------:R-:W-:Y:S01]  /*0ba0*/  VIADD R11, R11, 0xffffffff ;  /* 0xffffffff0b0b7836 */ /* 0x000fe20000000000 */
[----:B------:R-:W-:Y:S01]  /*0bb0*/  LOP3.LUT R8, R10, 0x400, RZ, 0xc0, !PT ;  /* 0x000004000a087812 */ /* 0x000fe200078ec0ff */
[----:B------:R-:W-:Y:S01]  /*0bc0*/  IMAD.MOV.U32 R6, RZ, RZ, RZ ;  /* 0x000000ffff067224 */ /* 0x000fe200078e00ff */
[----:B------:R-:W-:Y:S01]  /*0bd0*/  LOP3.LUT R7, R7, 0x800, RZ, 0xc0, !PT ;  /* 0x0000080007077812 */ /* 0x000fe200078ec0ff */
[----:B------:R-:W2:Y:S01]  /*0be0*/  LDCU UR9, c[0x0][0x360] ;  /* 0x00006c00ff0977ac */ /* 0x000ea20008000800 */
[----:B------:R-:W-:Y:S01]  /*0bf0*/  LEA.HI R11, R11, 0x1, RZ, 0x1c ;  /* 0x000000010b0b7811 */ /* 0x000fe200078fe0ff */
[----:B------:R-:W-:-:S03]  /*0c00*/  USHF.R.U32.HI UR4, URZ, 0x5, UR4 ;  /* 0x00000005ff047899 */ /* 0x000fc60008011604 */
[----:B------:R-:W-:Y:S01]  /*0c10*/  LOP3.LUT R38, R11, 0x3, RZ, 0xc0, !PT ;  /* 0x000000030b267812 */ /* 0x000fe200078ec0ff */
[----:B-1----:R-:W-:Y:S02]  /*0c20*/  ULEA UR8, UR7, UR5, 0x18 ;  /* 0x0000000507087291 */ /* 0x002fe4000f8ec0ff */
[----:B------:R-:W-:Y:S02]  /*0c30*/  UIADD3 UR5, UPT, UPT, UR5, 0x1000, URZ ;  /* 0x0000100005057890 */ /* 0x000fe4000fffe0ff */
[----:B------:R-:W-:Y:S02]  /*0c40*/  ULEA UR6, UR7, UR6, 0x18 ;  /* 0x0000000607067291 */ /* 0x000fe4000f8ec0ff */
[----:B------:R-:W-:Y:S01]  /*0c50*/  ULEA UR5, UR7, UR5, 0x18 ;  /* 0x0000000507057291 */ /* 0x000fe2000f8ec0ff */
[----:B------:R-:W-:Y:S02]  /*0c60*/  IADD3 R39, PT, PT, R7, UR8, RZ ;  /* 0x0000000807277c10 */ /* 0x000fe4000fffe0ff */
[----:B------:R-:W-:-:S02]  /*0c70*/  LOP3.LUT R7, R11, 0x1ffffffc, RZ, 0xc0, !PT ;  /* 0x1ffffffc0b077812 */ /* 0x000fc400078ec0ff */
[C---:B------:R-:W-:Y:S01]  /*0c80*/  IADD3 R8, PT, PT, R9.reuse, UR6, R8 ;  /* 0x0000000609087c10 */ /* 0x040fe2000fffe008 */
[----:B--2---:R-:W-:-:S07]  /*0c90*/  VIADD R9, R9, UR5 ;  /* 0x0000000509097c36 */ /* 0x004fce0008000000 */
.L_x_40:
[----:B-1----:R-:W1:Y:S01]  /*0ca0*/  LDC.64 R10, c[0x0][0x3c0] ;  /* 0x0000f000ff0a7b82 */ /* 0x002e620000000a00 */
[----:B------:R-:W-:Y:S01]  /*0cb0*/  LEA R49, R6, 0x20, 0x5 ;  /* 0x0000002006317811 */ /* 0x000fe200078e28ff */
[----:B---3--:R-:W-:Y:S01]  /*0cc0*/  IMAD.MOV.U32 R14, RZ, RZ, R6 ;  /* 0x000000ffff0e7224 */ /* 0x008fe200078e0006 */
[----:B------:R-:W2:Y:S01]  /*0cd0*/  LDCU UR7, c[0x0][0x3c4] ;  /* 0x00007880ff0777ac */ /* 0x000ea20008000800 */
[----:B------:R-:W-:Y:S01]  /*0ce0*/  BSSY.RECONVERGENT B0, `(.L_x_9) ;  /* 0x0000072000007945 */ /* 0x000fe20003800200 */
[----:B------:R-:W3:Y:S01]  /*0cf0*/  LDCU.64 UR12, c[0x0][0x388] ;  /* 0x00007100ff0c77ac */ /* 0x000ee20008000a00 */
[----:B------:R-:W4:Y:S01]  /*0d00*/  LDCU.64 UR14, c[0x0][0x390] ;  /* 0x00007200ff0e77ac */ /* 0x000f220008000a00 */
[----:B-1----:R-:W-:-:S04]  /*0d10*/  VIMNMX R49, PT, PT, R49, R10, PT ;  /* 0x0000000a31317248 */ /* 0x002fc80003fe0100 */
[C---:B------:R-:W-:Y:S01]  /*0d20*/  LOP3.LUT R44, R49.reuse, 0x7, RZ, 0xc0, !PT ;  /* 0x00000007312c7812 */ /* 0x040fe200078ec0ff */
[C---:B------:R-:W-:Y:S01]  /*0d30*/  IMAD R47, R6.reuse, -0x20, R49 ;  /* 0xffffffe0062f7824 */ /* 0x040fe200078e0231 */
[----:B------:R-:W-:Y:S01]  /*0d40*/  LOP3.LUT R10, R49, 0xf, RZ, 0xc0, !PT ;  /* 0x0000000f310a7812 */ /* 0x000fe200078ec0ff */
[----:B------:R-:W-:Y:S02]  /*0d50*/  VIADD R6, R6, 0x1 ;  /* 0x0000000106067836 */ /* 0x000fe40000000000 */
[C---:B------:R-:W-:Y:S01]  /*0d60*/  IMAD R15, R47.reuse, R11, RZ ;  /* 0x0000000b2f0f7224 */ /* 0x040fe200078e02ff */
[----:B------:R-:W-:Y:S02]  /*0d70*/  IADD3 R46, PT, PT, R47, -0x1, RZ ;  /* 0xffffffff2f2e7810 */ /* 0x000fe40007ffe0ff */
[----:B------:R-:W-:Y:S02]  /*0d80*/  ISETP.NE.AND P0, PT, R6, UR4, PT ;  /* 0x0000000406007c0c */ /* 0x000fe4000bf05270 */
[----:B------:R-:W-:-:S13]  /*0d90*/  ISETP.GE.AND P1, PT, R2, R15, PT ;  /* 0x0000000f0200720c */ /* 0x000fda0003f26270 */
[----:B0-234-:R-:W-:Y:S05]  /*0da0*/  @P1 BRA `(.L_x_10) ;  /* 0x0000000400941947 */ /* 0x01dfea0003800000 */
[-C--:B------:R-:W-:Y:S01]  /*0db0*/  IABS R18, R11.reuse ;  /* 0x0000000b00127213 */ /* 0x080fe20000000000 */
[----:B------:R-:W1:Y:S01]  /*0dc0*/  LDC R17, c[0x0][0x3c4] ;  /* 0x0000f100ff117b82 */ /* 0x000e620000000800 */
[----:B------:R-:W-:Y:S01]  /*0dd0*/  BSSY.RECONVERGENT B1, `(.L_x_11) ;  /* 0x000002f000017945 */ /* 0x000fe20003800200 */
[----:B------:R-:W-:Y:S01]  /*0de0*/  ISETP.NE.AND P1, PT, R11, RZ, PT ;  /* 0x000000ff0b00720c */ /* 0x000fe20003f25270 */
[----:B------:R-:W2:Y:S01]  /*0df0*/  I2F.RP R16, R18 ;  /* 0x0000001200107306 */ /* 0x000ea20000209400 */
[----:B------:R-:W-:Y:S02]  /*0e00*/  LOP3.LUT R11, RZ, R11, RZ, 0x33, !PT ;  /* 0x0000000bff0b7212 */ /* 0x000fe400078e33ff */
[----:B------:R-:W-:-:S05]  /*0e10*/  MOV R20, R2 ;  /* 0x0000000200147202 */ /* 0x000fca0000000f00 */
[----:B--2---:R-:W2:Y:S02]  /*0e20*/  MUFU.RCP R16, R16 ;  /* 0x0000001000107308 */ /* 0x004ea40000001000 */
[----:B--2---:R-:W-:-:S06]  /*0e30*/  VIADD R12, R16, 0xffffffe ;  /* 0x0ffffffe100c7836 */ /* 0x004fcc0000000000 */
[----:B------:R2:W0:Y:S02]  /*0e40*/  F2I.FTZ.U32.TRUNC.NTZ R13, R12 ;  /* 0x0000000c000d7305 */ /* 0x000424000021f000 */
[----:B--2---:R-:W-:Y:S02]  /*0e50*/  IMAD.MOV.U32 R12, RZ, RZ, RZ ;  /* 0x000000ffff0c7224 */ /* 0x004fe400078e00ff */
[----:B0-----:R-:W-:-:S04]  /*0e60*/  IMAD.MOV R19, RZ, RZ, -R13 ;  /* 0x000000ffff137224 */ /* 0x001fc800078e0a0d */
[----:B------:R-:W-:-:S04]  /*0e70*/  IMAD R19, R19, R18, RZ ;  /* 0x0000001213137224 */ /* 0x000fc800078e02ff */
[----:B-1----:R-:W-:-:S07]  /*0e80*/  IMAD.HI.U32 R19, R13, R19, R12 ;  /* 0x000000130d137227 */ /* 0x002fce00078e000c */
.L_x_12:
[----:B0-----:R-:W-:Y:S02]  /*0e90*/  IABS R13, R20 ;  /* 0x00000014000d7213 */ /* 0x001fe40000000000 */
[----:B------:R-:W-:-:S03]  /*0ea0*/  IABS R16, R17 ;  /* 0x0000001100107213 */ /* 0x000fc60000000000 */
[----:B------:R-:W-:-:S04]  /*0eb0*/  IMAD.HI.U32 R12, R19, R13, RZ ;  /* 0x0000000d130c7227 */ /* 0x000fc800078e00ff */
[----:B------:R-:W-:-:S04]  /*0ec0*/  IMAD.MOV R21, RZ, RZ, -R12 ;  /* 0x000000ffff157224 */ /* 0x000fc800078e0a0c */
[----:B------:R-:W-:-:S05]  /*0ed0*/  IMAD R13, R16, R21, R13 ;  /* 0x00000015100d7224 */ /* 0x000fca00078e020d */
[----:B------:R-:W-:-:S13]  /*0ee0*/  ISETP.GT.U32.AND P3, PT, R18, R13, PT ;  /* 0x0000000d1200720c */ /* 0x000fda0003f64070 */
[----:B------:R-:W-:Y:S02]  /*0ef0*/  @!P3 IMAD.IADD R13, R13, 0x1, -R16 ;  /* 0x000000010d0db824 */ /* 0x000fe400078e0a10 */
[----:B------:R-:W-:-:S03]  /*0f00*/  @!P3 VIADD R12, R12, 0x1 ;  /* 0x000000010c0cb836 */ /* 0x000fc60000000000 */
[----:B------:R-:W-:Y:S02]  /*0f10*/  ISETP.GE.U32.AND P2, PT, R13, R18, PT ;  /* 0x000000120d00720c */ /* 0x000fe40003f46070 */
[----:B------:R-:W-:-:S04]  /*0f20*/  LOP3.LUT R13, R20, R17, RZ, 0x3c, !PT ;  /* 0x00000011140d7212 */ /* 0x000fc800078e3cff */
[----:B------:R-:W-:-:S07]  /*0f30*/  ISETP.GE.AND P4, PT, R13, RZ, PT ;  /* 0x000000ff0d00720c */ /* 0x000fce0003f86270 */
[----:B------:R-:W-:-:S06]  /*0f40*/  @P2 IADD3 R12, PT, PT, R12, 0x1, RZ ;  /* 0x000000010c0c2810 */ /* 0x000fcc0007ffe0ff */
[----:B------:R-:W-:-:S05]  /*0f50*/  @!P4 IMAD.MOV R12, RZ, RZ, -R12 ;  /* 0x000000ffff0cc224 */ /* 0x000fca00078e0a0c */
[----:B------:R-:W-:-:S05]  /*0f60*/  SEL R21, R11, R12, !P1 ;  /* 0x0000000c0b157207 */ /* 0x000fca0004800000 */
[--C-:B------:R-:W-:Y:S02]  /*0f70*/  IMAD.MOV R22, RZ, RZ, -R21.reuse ;  /* 0x000000ffff167224 */ /* 0x100fe400078e0a15 */
[----:B------:R-:W-:Y:S02]  /*0f80*/  IMAD R23, R14, 0x20, R21 ;  /* 0x000000200e177824 */ /* 0x000fe400078e0215 */
[----:B------:R-:W-:-:S03]  /*0f90*/  IMAD R22, R17, R22, R20 ;  /* 0x0000001611167224 */ /* 0x000fc600078e0214 */
[----:B------:R-:W-:Y:S02]  /*0fa0*/  SHF.R.S32.HI R24, RZ, 0x1f, R23 ;  /* 0x0000001fff187819 */ /* 0x000fe40000011417 */
[----:B------:R-:W-:-:S03]  /*0fb0*/  IADD3 R12, P2, PT, R22, R50, RZ ;  /* 0x00000032160c7210 */ /* 0x000fc60007f5e0ff */
[----:B------:R-:W-:Y:S01]  /*0fc0*/  IMAD R24, R24, R17, RZ ;  /* 0x0000001118187224 */ /* 0x000fe200078e02ff */
[----:B------:R-:W-:-:S03]  /*0fd0*/  LEA.HI.X.SX32 R13, R22, R5, 0x1, P2 ;  /* 0x00000005160d7211 */ /* 0x000fc600010f0eff */
[----:B------:R-:W-:-:S04]  /*0fe0*/  IMAD.WIDE.U32 R12, R23, R17, R12 ;  /* 0x00000011170c7225 */ /* 0x000fc800078e000c */
[----:B------:R-:W-:Y:S01]  /*0ff0*/  IMAD R23, R23, R4, R24 ;  /* 0x0000000417177224 */ /* 0x000fe200078e0218 */
[----:B------:R-:W-:-:S04]  /*1000*/  IADD3 R12, P2, PT, R12, UR12, RZ ;  /* 0x0000000c0c0c7c10 */ /* 0x000fc8000ff5e0ff */
[----:B------:R-:W-:-:S05]  /*1010*/  IADD3.X R13, PT, PT, R13, UR13, R23, P2, !PT ;  /* 0x0000000d0d0d7c10 */ /* 0x000fca00097fe417 */
[----:B------:R-:W2:Y:S01]  /*1020*/  LDG.E.U8.CONSTANT R12, desc[UR10][R12.64] ;  /* 0x0000000a0c0c7981 */ /* 0x000ea2000c1e9100 */
[----:B------:R-:W-:Y:S01]  /*1030*/  LEA R22, R22, UR5, 0x6 ;  /* 0x0000000516167c11 */ /* 0x000fe2000f8e30ff */
[----:B------:R-:W-:-:S04]  /*1040*/  VIADD R20, R20, UR9 ;  /* 0x0000000914147c36 */ /* 0x000fc80008000000 */
[----:B------:R-:W-:Y:S01]  /*1050*/  IMAD R22, R21, 0x2, R22 ;  /* 0x0000000215167824 */ /* 0x000fe200078e0216 */
[----:B------:R-:W-:Y:S02]  /*1060*/  ISETP.GE.AND P2, PT, R20, R15, PT ;  /* 0x0000000f1400720c */ /* 0x000fe40003f46270 */
[----:B--2---:R-:W-:-:S06]  /*1070*/  LEA R23, R12, R43, 0x2 ;  /* 0x0000002b0c177211 */ /* 0x004fcc00078e10ff */
[----:B------:R-:W0:Y:S02]  /*1080*/  LDS R23, [R23] ;  /* 0x0000000017177984 */ /* 0x000e240000000800 */
[----:B0-----:R-:W-:-:S05]  /*1090*/  F2FP.F16.F32.PACK_AB R13, RZ, R23 ;  /* 0x00000017ff0d723e */ /* 0x001fca00000000ff */
[----:B------:R0:W-:Y:S01]  /*10a0*/  STS.U16 [R22], R13 ;  /* 0x0000000d16007388 */ /* 0x0001e20000000400 */
[----:B------:R-:W-:Y:S05]  /*10b0*/  @!P2 BRA `(.L_x_12) ;  /* 0xfffffffc0074a947 */ /* 0x000fea000383ffff */
[----:B------:R-:W-:Y:S05]  /*10c0*/  BSYNC.RECONVERGENT B1 ;  /* 0x0000000000017941 */ /* 0x000fea0003800200 */
.L_x_11:
[----:B------:R-:W1:Y:S01]  /*10d0*/  I2F.RP R11, R16 ;  /* 0x00000010000b7306 */ /* 0x000e620000209400 */
[----:B------:R-:W2:Y:S01]  /*10e0*/  S2R R21, SR_CgaCtaId ;  /* 0x0000000000157919 */ /* 0x000ea20000008800 */
[----:B------:R-:W-:Y:S01]  /*10f0*/  MOV R18, 0x400 ;  /* 0x0000040000127802 */ /* 0x000fe20000000f00 */
[----:B------:R-:W-:Y:S01]  /*1100*/  IMAD.MOV.U32 R20, RZ, RZ, R2 ;  /* 0x000000ffff147224 */ /* 0x000fe200078e0002 */
[----:B------:R-:W-:Y:S02]  /*1110*/  ISETP.NE.AND P1, PT, R17, RZ, PT ;  /* 0x000000ff1100720c */ /* 0x000fe40003f25270 */
[----:B------:R-:W-:Y:S01]  /*1120*/  LOP3.LUT R17, RZ, R17, RZ, 0x33, !PT ;  /* 0x00000011ff117212 */ /* 0x000fe200078e33ff */
[----:B------:R-:W-:Y:S01]  /*1130*/  VIADD R18, R18, 0x2000 ;  /* 0x0000200012127836 */ /* 0x000fe20000000000 */
[----:B-1----:R-:W1:Y:S02]  /*1140*/  MUFU.RCP R11, R11 ;  /* 0x0000000b000b7308 */ /* 0x002e640000001000 */
[----:B-1----:R-:W-:-:S02]  /*1150*/  VIADD R12, R11, 0xffffffe ;  /* 0x0ffffffe0b0c7836 */ /* 0x002fc40000000000 */
[----:B--2---:R-:W-:-:S04]  /*1160*/  LEA R18, R21, R18, 0x18 ;  /* 0x0000001215127211 */ /* 0x004fc800078ec0ff */
[----:B0-----:R0:W1:Y:S02]  /*1170*/  F2I.FTZ.U32.TRUNC.NTZ R13, R12 ;  /* 0x0000000c000d7305 */ /* 0x001064000021f000 */
[----:B0-----:R-:W-:Y:S01]  /*1180*/  IMAD.MOV.U32 R12, RZ, RZ, RZ ;  /* 0x000000ffff0c7224 */ /* 0x001fe200078e00ff */
[----:B-1----:R-:W-:-:S05]  /*1190*/  IADD3 R19, PT, PT, RZ, -R13, RZ ;  /* 0x8000000dff137210 */ /* 0x002fca0007ffe0ff */
[----:B------:R-:W-:-:S04]  /*11a0*/  IMAD R19, R19, R16, RZ ;  /* 0x0000001013137224 */ /* 0x000fc800078e02ff */
[----:B------:R-:W-:-:S07]  /*11b0*/  IMAD.HI.U32 R19, R13, R19, R12 ;  /* 0x000000130d137227 */ /* 0x000fce00078e000c */
.L_x_13:
[----:B------:R-:W-:Y:S02]  /*11c0*/  IABS R22, R20 ;  /* 0x0000001400167213 */ /* 0x000fe40000000000 */
[----:B------:R-:W-:-:S03]  /*11d0*/  MOV R11, UR7 ;  /* 0x00000007000b7c02 */ /* 0x000fc60008000f00 */
[----:B------:R-:W-:Y:S01]  /*11e0*/  IMAD.HI.U32 R12, R19, R22, RZ ;  /* 0x00000016130c7227 */ /* 0x000fe200078e00ff */
[----:B------:R-:W-:-:S03]  /*11f0*/  IABS R24, R11 ;  /* 0x0000000b00187213 */ /* 0x000fc60000000000 */
[----:B-1----:R-:W-:-:S04]  /*1200*/  IMAD.MOV R13, RZ, RZ, -R12 ;  /* 0x000000ffff0d7224 */ /* 0x002fc800078e0a0c */
        /* <DEDUP_REMOVED lines=22> */
[----:B------:R-:W-:Y:S02]  /*1370*/  IMAD R21, R21, 0x80, R18 ;  /* 0x0000008015157824 */ /* 0x000fe400078e0212 */
[----:B------:R-:W-:Y:S02]  /*1380*/  VIADD R20, R20, UR9 ;  /* 0x0000000914147c36 */ /* 0x000fe40008000000 */
[----:B------:R-:W-:-:S03]  /*1390*/  IMAD R21, R22, 0x2, R21 ;  /* 0x0000000216157824 */ /* 0x000fc600078e0215 */
[----:B------:R-:W-:Y:S02]  /*13a0*/  ISETP.GE.AND P2, PT, R20, R15, PT ;  /* 0x0000000f1400720c */ /* 0x000fe40003f46270 */
[----:B--2---:R-:W-:-:S06]  /*13b0*/  LEA R23, R12, R41, 0x2 ;  /* 0x000000290c177211 */ /* 0x004fcc00078e10ff */
[----:B------:R-:W0:Y:S02]  /*13c0*/  LDS R23, [R23] ;  /* 0x0000000017177984 */ /* 0x000e240000000800 */
[----:B0-----:R-:W-:-:S05]  /*13d0*/  F2FP.F16.F32.PACK_AB R13, RZ, R23 ;  /* 0x00000017ff0d723e */ /* 0x001fca00000000ff */
[----:B------:R1:W-:Y:S01]  /*13e0*/  STS.U16 [R21], R13 ;  /* 0x0000000d15007388 */ /* 0x0003e20000000400 */
[----:B------:R-:W-:Y:S05]  /*13f0*/  @!P2 BRA `(.L_x_13) ;  /* 0xfffffffc0070a947 */ /* 0x000fea000383ffff */
.L_x_10:
[----:B------:R-:W-:Y:S05]  /*1400*/  BSYNC.RECONVERGENT B0 ;  /* 0x0000000000007941 */ /* 0x000fea0003800200 */
.L_x_9:
[----:B------:R-:W-:Y:S01]  /*1410*/  BAR.SYNC.DEFER_BLOCKING 0x0 ;  /* 0x0000000000007b1d */ /* 0x000fe20000010000 */
[----:B------:R-:W-:Y:S02]  /*1420*/  ISETP.GE.AND P1, PT, R11, 0x1, PT ;  /* 0x000000010b00780c */ /* 0x000fe40003f26270 */
[----:B------:R-:W-:Y:S02]  /*1430*/  CS2R R36, SRZ ;  /* 0x0000000000247805 */ /* 0x000fe4000001ff00 */
[----:B------:R-:W-:Y:S01]  /*1440*/  CS2R R16, SRZ ;  /* 0x0000000000107805 */ /* 0x000fe2000001ff00 */
[----:B------:R-:W-:Y:S08]  /*1450*/  BSSY.RECONVERGENT B0, `(.L_x_14) ;  /* 0x0000069000007945 */ /* 0x000ff00003800200 */
[----:B------:R-:W-:Y:S05]  /*1460*/  @!P1 BRA `(.L_x_15) ;  /* 0x00000004009c9947 */ /* 0x000fea0003800000 */
[----:B------:R-:W-:Y:S01]  /*1470*/  ISETP.GE.U32.AND P1, PT, R11, 0x31, PT ;  /* 0x000000310b00780c */ /* 0x000fe20003f26070 */
[----:B------:R-:W-:Y:S01]  /*1480*/  IMAD.MOV.U32 R36, RZ, RZ, RZ ;  /* 0x000000ffff247224 */ /* 0x000fe200078e00ff */
[----:B------:R-:W-:Y:S02]  /*1490*/  ISETP.NE.AND P2, PT, R38, RZ, PT ;  /* 0x000000ff2600720c */ /* 0x000fe40003f45270 */
[----:B------:R-:W-:Y:S02]  /*14a0*/  CS2R R16, SRZ ;  /* 0x0000000000107805 */ /* 0x000fe4000001ff00 */
[----:B------:R-:W-:-:S07]  /*14b0*/  MOV R58, RZ ;  /* 0x000000ff003a7202 */ /* 0x000fce0000000f00 */
[----:B------:R-:W-:Y:S05]  /*14c0*/  @!P1 BRA `(.L_x_16) ;  /* 0x0000000000c89947 */ /* 0x000fea0003800000 */
[----:B------:R-:W2:Y:S01]  /*14d0*/  S2R R14, SR_LANEID ;  /* 0x00000000000e7919 */ /* 0x000ea20000000000 */
[----:B------:R-:W-:Y:S02]  /*14e0*/  IMAD.MOV.U32 R58, RZ, RZ, RZ ;  /* 0x000000ffff3a7224 */ /* 0x000fe400078e00ff */
[----:B------:R-:W-:Y:S02]  /*14f0*/  IMAD.MOV.U32 R56, RZ, RZ, RZ ;  /* 0x000000ffff387224 */ /* 0x000fe400078e00ff */
[----:B------:R-:W-:Y:S01]  /*1500*/  IMAD.MOV.U32 R36, RZ, RZ, RZ ;  /* 0x000000ffff247224 */ /* 0x000fe200078e00ff */
[--C-:B--2---:R-:W-:Y:S02]  /*1510*/  SHF.R.U32.HI R12, RZ, 0x3, R14.reuse ;  /* 0x00000003ff0c7819 */ /* 0x104fe4000001160e */
[----:B-1----:R-:W-:Y:S02]  /*1520*/  LOP3.LUT R13, R14, 0x7, RZ, 0xc0, !PT ;  /* 0x000000070e0d7812 */ /* 0x002fe400078ec0ff */
[----:B------:R-:W-:Y:S01]  /*1530*/  SHF.R.U32.HI R14, RZ, 0x4, R14 ;  /* 0x00000004ff0e7819 */ /* 0x000fe2000001160e */
[----:B------:R-:W-:-:S02]  /*1540*/  IMAD.SHL.U32 R16, R12, 0x8, RZ ;  /* 0x000000080c107824 */ /* 0x000fc400078e00ff */
[----:B------:R-:W-:Y:S01]  /*1550*/  IMAD.SHL.U32 R17, R12, 0x8, RZ ;  /* 0x000000080c117824 */ /* 0x000fe200078e00ff */
[C---:B------:R-:W-:Y:S01]  /*1560*/  SHF.L.U32 R12, R14.reuse, 0x3, RZ ;  /* 0x000000030e0c7819 */ /* 0x040fe200000006ff */
[--C-:B------:R-:W-:Y:S01]  /*1570*/  IMAD R14, R14, 0x8, R13.reuse ;  /* 0x000000080e0e7824 */ /* 0x100fe200078e020d */
[----:B------:R-:W-:Y:S02]  /*1580*/  LOP3.LUT R15, R16, 0x8, R13, 0xe2, !PT ;  /* 0x00000008100f7812 */ /* 0x000fe400078ee20d */
[----:B------:R-:W-:Y:S02]  /*1590*/  LOP3.LUT R13, R17, 0x8, RZ, 0xe2, !PT ;  /* 0x00000008110d7812 */ /* 0x000fe400078ee2ff */
[----:B------:R-:W-:Y:S01]  /*15a0*/  CS2R R16, SRZ ;  /* 0x0000000000107805 */ /* 0x000fe2000001ff00 */
[----:B------:R-:W-:Y:S01]  /*15b0*/  IMAD R12, R15, 0x40, R12 ;  /* 0x000000400f0c7824 */ /* 0x000fe200078e020c */
[----:B------:R-:W-:-:S03]  /*15c0*/  LEA R13, R14, R13, 0x5 ;  /* 0x0000000d0e0d7211 */ /* 0x000fc600078e28ff */
[----:B------:R-:W-:Y:S01]  /*15d0*/  IMAD.SHL.U32 R48, R12, 0x2, RZ ;  /* 0x000000020c307824 */ /* 0x000fe200078e00ff */
[----:B------:R-:W-:-:S07]  /*15e0*/  SHF.L.U32 R54, R13, 0x1, RZ ;  /* 0x000000010d367819 */ /* 0x000fce00000006ff */
.L_x_17:
[C---:B------:R-:W-:Y:S01]  /*15f0*/  IMAD R55, R58.reuse, 0x40, R9 ;  /* 0x000000403a377824 */ /* 0x040fe200078e0209 */
[----:B------:R-:W-:Y:S05]  /*1600*/  WARPSYNC.ALL ;  /* 0x0000000000007948 */ /* 0x000fea0003800000 */
[----:B------:R-:W-:Y:S01]  /*1610*/  IMAD R57, R58, 0x2, R39 ;  /* 0x000000023a397824 */ /* 0x000fe200078e0227 */
[----:B------:R-:W-:Y:S01]  /*1620*/  IADD3 R34, PT, PT, R55, R54, RZ ;  /* 0x0000003637227210 */ /* 0x000fe20007ffe0ff */
[----:B------:R-:W-:Y:S01]  /*1630*/  VIADD R56, R56, 0x4 ;  /* 0x0000000438387836 */ /* 0x000fe20000000000 */
[----:B------:R-:W-:Y:S01]  /*1640*/  IADD3 R14, PT, PT, R54, 0x400, R55 ;  /* 0x00000400360e7810 */ /* 0x000fe20007ffe037 */
[----:B------:R-:W-:Y:S01]  /*1650*/  IMAD.IADD R28, R57, 0x1, R48 ;  /* 0x00000001391c7824 */ /* 0x000fe200078e0230 */
[----:B------:R-:W-:Y:S01]  /*1660*/  IADD3 R24, PT, PT, R48, 0x20, R57 ;  /* 0x0000002030187810 */ /* 0x000fe20007ffe039 */
[----:B------:R-:W-:Y:S01]  /*1670*/  VIADD R58, R58, 0x40 ;  /* 0x000000403a3a7836 */ /* 0x000fe20000000000 */
[----:B------:R-:W-:Y:S01]  /*1680*/  LDSM.16.M88.4 R32, [R34] ;  /* 0x000000002220783b */ /* 0x000fe20000000200 */
[----:B------:R-:W-:-:S02]  /*1690*/  IADD3 R20, PT, PT, R54, 0x800, R55 ;  /* 0x0000080036147810 */ /* 0x000fc40007ffe037 */
[----:B------:R-:W-:Y:S01]  /*16a0*/  ISETP.NE.AND P1, PT, R56, R7, PT ;  /* 0x000000073800720c */ /* 0x000fe20003f25270 */
[----:B------:R-:W1:Y:S04]  /*16b0*/  LDSM.16.M88.4 R28, [R28] ;  /* 0x000000001c1c783b */ /* 0x000e680000000200 */
[----:B------:R-:W-:Y:S04]  /*16c0*/  LDSM.16.M88.4 R24, [R24] ;  /* 0x000000001818783b */ /* 0x000fe80000000200 */
[----:B------:R-:W2:Y:S04]  /*16d0*/  LDSM.16.M88.4 R12, [R14] ;  /* 0x000000000e0c783b */ /* 0x000ea80000000200 */
[----:B0-----:R-:W-:Y:S01]  /*16e0*/  LDSM.16.M88.4 R20, [R20] ;  /* 0x000000001414783b */ /* 0x001fe20000000200 */
[----:B-1----:R-:W-:Y:S01]  /*16f0*/  HMMA.16816.F16 R32, R28, R32, R16 ;  /* 0x000000201c20723c */ /* 0x002fe20000000810 */
[----:B------:R-:W-:-:S06]  /*1700*/  IADD3 R16, PT, PT, R48, 0x40, R57 ;  /* 0x0000004030107810 */ /* 0x000fcc0007ffe039 */
[----:B------:R-:W0:Y:S01]  /*1710*/  LDSM.16.M88.4 R16, [R16] ;  /* 0x000000001010783b */ /* 0x000e220000000200 */
[----:B------:R-:W-:Y:S01]  /*1720*/  HMMA.16816.F16 R36, R28, R34, R36 ;  /* 0x000000221c24723c */ /* 0x000fe20000000824 */
[----:B------:R-:W-:-:S06]  /*1730*/  IADD3 R28, PT, PT, R48, 0x60, R57 ;  /* 0x00000060301c7810 */ /* 0x000fcc0007ffe039 */
[----:B------:R-:W-:Y:S05]  /*1740*/  LDSM.16.M88.4 R28, [R28] ;  /* 0x000000001c1c783b */ /* 0x000fea0000000200 */
[----:B--2---:R-:W-:Y:S01]  /*1750*/  HMMA.16816.F16 R12, R24, R12, R32 ;  /* 0x0000000c180c723c */ /* 0x004fe20000000820 */
[----:B------:R-:W-:-:S06]  /*1760*/  IADD3 R32, PT, PT, R54, 0xc00, R55 ;  /* 0x00000c0036207810 */ /* 0x000fcc0007ffe037 */
[----:B------:R-:W1:Y:S01]  /*1770*/  LDSM.16.M88.4 R32, [R32] ;  /* 0x000000002020783b */ /* 0x000e620000000200 */
[----:B------:R-:W-:-:S12]  /*1780*/  HMMA.16816.F16 R14, R24, R14, R36 ;  /* 0x0000000e180e723c */ /* 0x000fd80000000824 */
[C---:B0-----:R-:W-:Y:S08]  /*1790*/  HMMA.16816.F16 R12, R16.reuse, R20, R12 ;  /* 0x00000014100c723c */ /* 0x041ff0000000080c */
[----:B------:R-:W-:-:S12]  /*17a0*/  HMMA.16816.F16 R14, R16, R22, R14 ;  /* 0x00000016100e723c */ /* 0x000fd8000000080e */
[C---:B-1----:R-:W-:Y:S08]  /*17b0*/  HMMA.16816.F16 R16, R28.reuse, R32, R12 ;  /* 0x000000201c10723c */ /* 0x042ff0000000080c */
[----:B------:R-:W-:Y:S01]  /*17c0*/  HMMA.16816.F16 R36, R28, R34, R14 ;  /* 0x000000221c24723c */ /* 0x000fe2000000080e */
[----:B------:R-:W-:-:S04]  /*17d0*/  NOP ;  /* 0x0000000000007918 */ /* 0x000fc80000000000 */
[----:B------:R-:W-:-:S15]  /*17e0*/  @P1 BRA `(.L_x_17) ;  /* 0xfffffffc00801947 */ /* 0x000fde000383ffff */
.L_x_16:
[----:B------:R-:W-:Y:S05]  /*17f0*/  @!P2 BRA `(.L_x_15) ;  /* 0x0000000000b8a947 */ /* 0x000fea0003800000 */
[----:B------:R-:W1:Y:S01]  /*1800*/  S2R R12, SR_LANEID ;  /* 0x00000000000c7919 */ /* 0x000e620000000000 */
[----:B------:R-:W-:Y:S05]  /*1810*/  WARPSYNC.ALL ;  /* 0x0000000000007948 */ /* 0x000fea0003800000 */
[----:B------:R-:W-:Y:S02]  /*1820*/  ISETP.NE.AND P1, PT, R38, 0x1, PT ;  /* 0x000000012600780c */ /* 0x000fe40003f25270 */
[----:B-1----:R-:W-:Y:S02]  /*1830*/  SHF.R.U32.HI R13, RZ, 0x3, R12 ;  /* 0x00000003ff0d7819 */ /* 0x002fe4000001160c */
[----:B------:R-:W-:-:S02]  /*1840*/  LOP3.LUT R14, R12, 0x7, RZ, 0xc0, !PT ;  /* 0x000000070c0e7812 */ /* 0x000fc400078ec0ff */
[----:B------:R-:W-:Y:S01]  /*1850*/  SHF.R.U32.HI R15, RZ, 0x4, R12 ;  /* 0x00000004ff0f7819 */ /* 0x000fe2000001160c */
[C---:B0-----:R-:W-:Y:S01]  /*1860*/  IMAD.SHL.U32 R19, R13.reuse, 0x8, RZ ;  /* 0x000000080d137824 */ /* 0x041fe200078e00ff */
[----:B------:R-:W-:-:S03]  /*1870*/  SHF.L.U32 R12, R13, 0x3, RZ ;  /* 0x000000030d0c7819 */ /* 0x000fc600000006ff */
[C---:B------:R-:W-:Y:S01]  /*1880*/  IMAD.SHL.U32 R18, R15.reuse, 0x8, RZ ;  /* 0x000000080f127824 */ /* 0x040fe200078e00ff */
[----:B------:R-:W-:Y:S01]  /*1890*/  LOP3.LUT R12, R12, 0x8, RZ, 0xe2, !PT ;  /* 0x000000080c0c7812 */ /* 0x000fe200078ee2ff */
[--C-:B------:R-:W-:Y:S01]  /*18a0*/  IMAD R15, R15, 0x8, R14.reuse ;  /* 0x000000080f0f7824 */ /* 0x100fe200078e020e */
[----:B------:R-:W-:Y:S02]  /*18b0*/  LOP3.LUT R13, R19, 0x8, R14, 0xe2, !PT ;  /* 0x00000008130d7812 */ /* 0x000fe400078ee20e */
[C---:B------:R-:W-:Y:S01]  /*18c0*/  LEA R19, R58.reuse, R39, 0x1 ;  /* 0x000000273a137211 */ /* 0x040fe200078e08ff */
[----:B------:R-:W-:Y:S02]  /*18d0*/  IMAD R25, R15, 0x20, R12 ;  /* 0x000000200f197824 */ /* 0x000fe400078e020c */
[----:B------:R-:W-:Y:S02]  /*18e0*/  IMAD R58, R58, 0x40, R9 ;  /* 0x000000403a3a7824 */ /* 0x000fe400078e0209 */
[----:B------:R-:W-:-:S03]  /*18f0*/  IMAD R18, R13, 0x40, R18 ;  /* 0x000000400d127824 */ /* 0x000fc600078e0212 */
[----:B------:R-:W-:Y:S01]  /*1900*/  LEA R20, R25, R58, 0x1 ;  /* 0x0000003a19147211 */ /* 0x000fe200078e08ff */
[----:B------:R-:W-:-:S05]  /*1910*/  IMAD.U32 R12, R18, 0x2, R19 ;  /* 0x00000002120c7824 */ /* 0x000fca00078e0013 */
[----:B------:R-:W-:Y:S04]  /*1920*/  LDSM.16.M88.4 R20, [R20] ;  /* 0x000000001414783b */ /* 0x000fe80000000200 */
[----:B------:R-:W0:Y:S02]  /*1930*/  LDSM.16.M88.4 R12, [R12] ;  /* 0x000000000c0c783b */ /* 0x000e240000000200 */
[C---:B0-----:R-:W-:Y:S08]  /*1940*/  HMMA.16816.F16 R16, R12.reuse, R20, R16 ;  /* 0x000000140c10723c */ /* 0x041ff00000000810 */
[----:B------:R-:W-:Y:S01]  /*1950*/  HMMA.16816.F16 R36, R12, R22, R36 ;  /* 0x000000160c24723c */ /* 0x000fe20000000824 */
[----:B------:R-:W-:-:S04]  /*1960*/  NOP ;  /* 0x0000000000007918 */ /* 0x000fc80000000000 */
[----:B------:R-:W-:-:S15]  /*1970*/  @!P1 BRA `(.L_x_15) ;  /* 0x0000000000589947 */ /* 0x000fde0003800000 */
[----:B------:R-:W-:Y:S01]  /*1980*/  VIADD R12, R58, 0x400 ;  /* 0x000004003a0c7836 */ /* 0x000fe20000000000 */
[----:B------:R-:W-:Y:S05]  /*1990*/  WARPSYNC.ALL ;  /* 0x0000000000007948 */ /* 0x000fea0003800000 */
[----:B------:R-:W-:Y:S01]  /*19a0*/  VIADD R13, R19, 0x20 ;  /* 0x00000020130d7836 */ /* 0x000fe20000000000 */
[----:B------:R-:W-:Y:S02]  /*19b0*/  LEA R20, R25, R12, 0x1 ;  /* 0x0000000c19147211 */ /* 0x000fe400078e08ff */
[----:B------:R-:W-:Y:S01]  /*19c0*/  ISETP.NE.AND P1, PT, R38, 0x2, PT ;  /* 0x000000022600780c */ /* 0x000fe20003f25270 */
[----:B------:R-:W-:-:S03]  /*19d0*/  IMAD.U32 R13, R18, 0x2, R13 ;  /* 0x00000002120d7824 */ /* 0x000fc600078e000d */
        /* <DEDUP_REMOVED lines=9> */
[----:B------:R-:W-:-:S03]  /*1a70*/  LEA R20, R25, R12, 0x1 ;  /* 0x0000000c19147211 */ /* 0x000fc600078e08ff */
[----:B------:R-:W-:-:S03]  /*1a80*/  IMAD.U32 R13, R18, 0x2, R13 ;  /* 0x00000002120d7824 */ /* 0x000fc600078e000d */
[----:B------:R-:W-:Y:S04]  /*1a90*/  LDSM.16.M88.4 R20, [R20] ;  /* 0x000000001414783b */ /* 0x000fe80000000200 */
[----:B------:R-:W0:Y:S02]  /*1aa0*/  LDSM.16.M88.4 R12, [R13] ;  /* 0x000000000d0c783b */ /* 0x000e240000000200 */
[C---:B0-----:R-:W-:Y:S08]  /*1ab0*/  HMMA.16816.F16 R16, R12.reuse, R20, R16 ;  /* 0x000000140c10723c */ /* 0x041ff00000000810 */
[----:B------:R-:W-:-:S15]  /*1ac0*/  HMMA.16816.F16 R36, R12, R22, R36 ;  /* 0x000000160c24723c */ /* 0x000fde0000000824 */
[----:B------:R-:W-:-:S05]  /*1ad0*/  NOP ;  /* 0x0000000000007918 */ /* 0x000fca0000000000 */
.L_x_15:
[----:B------:R-:W-:Y:S05]  /*1ae0*/  BSYNC.RECONVERGENT B0 ;  /* 0x0000000000007941 */ /* 0x000fea0003800200 */
.L_x_14:
[----:B-1----:R-:W1:Y:S01]  /*1af0*/  S2R R13, SR_LANEID ;  /* 0x00000000000d7919 */ /* 0x002e620000000000 */
[----:B------:R-:W-:Y:S01]  /*1b00*/  ISETP.GE.U32.AND P1, PT, R45, R40, PT ;  /* 0x000000282d00720c */ /* 0x000fe20003f26070 */
[----:B------:R-:W-:Y:S05]  /*1b10*/  WARPSYNC.ALL ;  /* 0x0000000000007948 */ /* 0x000fea0003800000 */
[----:B------:R-:W-:Y:S01]  /*1b20*/  BSSY.RECONVERGENT B0, `(.L_x_18) ;  /* 0x0000115000007945 */ /* 0x000fe20003800200 */
[----:B-1----:R-:W-:Y:S02]  /*1b30*/  SHF.R.U32.HI R12, RZ, 0x2, R13 ;  /* 0x00000002ff0c7819 */ /* 0x002fe4000001160d */
[----:B------:R-:W-:-:S05]  /*1b40*/  LOP3.LUT R13, R13, 0x3, RZ, 0xc0, !PT ;  /* 0x000000030d0d7812 */ /* 0x000fca00078ec0ff */
[----:B------:R-:W-:-:S04]  /*1b50*/  IMAD R13, R12, 0x10, R13 ;  /* 0x000000100c0d7824 */ /* 0x000fc800078e020d */
[----:B------:R-:W-:-:S05]  /*1b60*/  IMAD.U32 R13, R13, 0x4, R8 ;  /* 0x000000040d0d7824 */ /* 0x000fca00078e0008 */
[----:B------:R1:W-:Y:S04]  /*1b70*/  STS [R13], R16 ;  /* 0x000000100d007388 */ /* 0x0003e80000000800 */
[----:B------:R1:W-:Y:S04]  /*1b80*/  STS [R13+0x200], R17 ;  /* 0x000200110d007388 */ /* 0x0003e80000000800 */
[----:B------:R1:W-:Y:S04]  /*1b90*/  STS [R13+0x10], R36 ;  /* 0x000010240d007388 */ /* 0x0003e80000000800 */
[----:B------:R1:W-:Y:S01]  /*1ba0*/  STS [R13+0x210], R37 ;  /* 0x000210250d007388 */ /* 0x0003e20000000800 */
[----:B------:R-:W-:Y:S06]  /*1bb0*/  BAR.SYNC.DEFER_BLOCKING 0x0 ;  /* 0x0000000000007b1d */ /* 0x000fec0000010000 */
[----:B------:R-:W-:Y:S05]  /*1bc0*/  @P1 BRA `(.L_x_19) ;  /* 0x0000001000281947 */ /* 0x000fea0003800000 */
[----:B------:R-:W-:Y:S01]  /*1bd0*/  VIADD R11, R10, 0xffffffff ;  /* 0xffffffff0a0b7836 */ /* 0x000fe20000000000 */
[----:B------:R-:W-:Y:S01]  /*1be0*/  LOP3.LUT R32, R49, 0x3, RZ, 0xc0, !PT ;  /* 0x0000000331207812 */ /* 0x000fe200078ec0ff */
[----:B------:R-:W-:Y:S01]  /*1bf0*/  IMAD.IADD R30, R47, 0x1, -R10 ;  /* 0x000000012f1e7824 */ /* 0x000fe200078e0a0a */
[----:B------:R-:W-:Y:S01]  /*1c00*/  IADD3 R12, PT, PT, R44, -0x1, RZ ;  /* 0xffffffff2c0c7810 */ /* 0x000fe20007ffe0ff */
[----:B------:R-:W-:Y:S01]  /*1c10*/  IMAD.MOV.U32 R29, RZ, RZ, R45 ;  /* 0x000000ffff1d7224 */ /* 0x000fe200078e002d */
[----:B------:R-:W-:Y:S01]  /*1c20*/  ISETP.GE.U32.AND P1, PT, R11, 0x7, PT ;  /* 0x000000070b00780c */ /* 0x000fe20003f26070 */
[----:B------:R-:W-:Y:S01]  /*1c30*/  IMAD.IADD R28, R47, 0x1, -R32 ;  /* 0x000000012f1c7824 */ /* 0x000fe200078e0a20 */
[----:B------:R-:W-:-:S13]  /*1c40*/  ISETP.GE.U32.AND P2, PT, R12, 0x3, PT ;  /* 0x000000030c00780c */ /* 0x000fda0003f46070 */
.L_x_39:
[----:B------:R-:W-:-:S13]  /*1c50*/  ISETP.GE.AND P3, PT, R47, 0x1, PT ;  /* 0x000000012f00780c */ /* 0x000fda0003f66270 */
[----:B0--3--:R-:W-:Y:S05]  /*1c60*/  @!P3 BRA `(.L_x_20) ;  /* 0x0000000000a8b947 */ /* 0x009fea0003800000 */
[----:B------:R-:W-:Y:S02]  /*1c70*/  ISETP.GE.U32.AND P3, PT, R46, 0x3, PT ;  /* 0x000000032e00780c */ /* 0x000fe40003f66070 */
[----:B------:R-:W-:Y:S02]  /*1c80*/  LEA R21, R29, UR6, 0x6 ;  /* 0x000000061d157c11 */ /* 0x000fe4000f8e30ff */
[----:B------:R-:W-:-:S09]  /*1c90*/  MOV R12, RZ ;  /* 0x000000ff000c7202 */ /* 0x000fd20000000f00 */
[----:B------:R-:W-:Y:S05]  /*1ca0*/  @!P3 BRA `(.L_x_21) ;  /* 0x000000000048b947 */ /* 0x000fea0003800000 */
[----:B------:R-:W2:Y:S01]  /*1cb0*/  LDC R20, c[0x0][0x3c8] ;  /* 0x0000f200ff147b82 */ /* 0x000ea20000000800 */
[----:B------:R-:W-:-:S07]  /*1cc0*/  IMAD.MOV.U32 R11, RZ, RZ, RZ ;  /* 0x000000ffff0b7224 */ /* 0x000fce00078e00ff */
.L_x_22:
[C---:B-1----:R-:W-:Y:S02]  /*1cd0*/  IMAD R16, R11.reuse, 0x2, R21 ;  /* 0x000000020b107824 */ /* 0x042fe400078e0215 */
[C---:B---3--:R-:W-:Y:S01]  /*1ce0*/  IMAD R17, R11.reuse, 0x4, R1 ;  /* 0x000000040b117824 */ /* 0x048fe200078e0201 */
[----:B------:R-:W-:Y:S02]  /*1cf0*/  IADD3 R11, PT, PT, R11, 0x4, RZ ;  /* 0x000000040b0b7810 */ /* 0x000fe40007ffe0ff */
[----:B------:R-:W1:Y:S02]  /*1d00*/  LDS.64 R12, [R16] ;  /* 0x00000000100c7984 */ /* 0x000e640000000a00 */
[----:B------:R-:W-:Y:S01]  /*1d10*/  ISETP.NE.AND P3, PT, R11, R28, PT ;  /* 0x0000001c0b00720c */ /* 0x000fe20003f65270 */
[--C-:B-1----:R-:W-:Y:S02]  /*1d20*/  HADD2.F32 R14, -RZ, R12.reuse.H0_H0 ;  /* 0x2000000cff0e7230 */ /* 0x102fe40000004100 */
[----:B------:R-:W-:-:S02]  /*1d30*/  HADD2.F32 R15, -RZ, R12.H1_H1 ;  /* 0x3000000cff0f7230 */ /* 0x000fc40000004100 */
[--C-:B------:R-:W-:Y:S02]  /*1d40*/  HADD2.F32 R18, -RZ, R13.reuse.H0_H0 ;  /* 0x2000000dff127230 */ /* 0x100fe40000004100 */
[-C--:B--2---:R-:W-:Y:S01]  /*1d50*/  FMUL R12, R14, R20.reuse ;  /* 0x000000140e0c7220 */ /* 0x084fe20000400000 */
[----:B0-----:R-:W-:Y:S02]  /*1d60*/  HADD2.F32 R19, -RZ, R13.H1_H1 ;  /* 0x3000000dff137230 */ /* 0x001fe40000004100 */
[-C--:B------:R-:W-:Y:S01]  /*1d70*/  FMUL R13, R15, R20.reuse ;  /* 0x000000140f0d7220 */ /* 0x080fe20000400000 */
[-C--:B------:R-:W-:Y:S02]  /*1d80*/  FMUL R14, R18, R20.reuse ;  /* 0x00000014120e7220 */ /* 0x080fe40000400000 */
[----:B------:R-:W-:-:S05]  /*1d90*/  FMUL R15, R19, R20 ;  /* 0x00000014130f7220 */ /* 0x000fca0000400000 */
[----:B------:R3:W-:Y:S01]  /*1da0*/  STL.128 [R17], R12 ;  /* 0x0000000c11007387 */ /* 0x0007e20000100c00 */
[----:B------:R-:W-:Y:S05]  /*1db0*/  @P3 BRA `(.L_x_22) ;  /* 0xfffffffc00c43947 */ /* 0x000fea000383ffff */
[----:B---3--:R-:W-:-:S07]  /*1dc0*/  IMAD.MOV.U32 R12, RZ, RZ, R28 ;  /* 0x000000ffff0c7224 */ /* 0x008fce00078e001c */
.L_x_21:
[----:B------:R-:W-:-:S13]  /*1dd0*/  ISETP.NE.AND P3, PT, R32, RZ, PT ;  /* 0x000000ff2000720c */ /* 0x000fda0003f65270 */
[----:B------:R-:W-:Y:S05]  /*1de0*/  @!P3 BRA `(.L_x_20) ;  /* 0x000000000048b947 */ /* 0x000fea0003800000 */
[C---:B------:R-:W-:Y:S01]  /*1df0*/  IMAD R21, R12.reuse, 0x2, R21 ;  /* 0x000000020c157824 */ /* 0x040fe200078e0215 */
[----:B------:R-:W2:Y:S01]  /*1e00*/  LDCU UR7, c[0x0][0x3c8] ;  /* 0x00007900ff0777ac */ /* 0x000ea20008000800 */
[----:B------:R-:W-:Y:S01]  /*1e10*/  IMAD R12, R12, 0x4, R1 ;  /* 0x000000040c0c7824 */ /* 0x000fe200078e0201 */
[----:B------:R-:W-:Y:S02]  /*1e20*/  ISETP.NE.AND P3, PT, R32, 0x1, PT ;  /* 0x000000012000780c */ /* 0x000fe40003f65270 */
[----:B------:R-:W3:Y:S02]  /*1e30*/  LDS.U16 R11, [R21] ;  /* 0x00000000150b7984 */ /* 0x000ee40000000400 */
[----:B---3--:R-:W-:-:S05]  /*1e40*/  HADD2.F32 R11, -RZ, R11.H0_H0 ;  /* 0x2000000bff0b7230 */ /* 0x008fca0000004100 */
[----:B--2---:R-:W-:-:S05]  /*1e50*/  FMUL R11, R11, UR7 ;  /* 0x000000070b0b7c20 */ /* 0x004fca0008400000 */
[----:B------:R2:W-:Y:S01]  /*1e60*/  STL [R12], R11 ;  /* 0x0000000b0c007387 */ /* 0x0005e20000100800 */
[----:B------:R-:W-:Y:S05]  /*1e70*/  @!P3 BRA `(.L_x_20) ;  /* 0x000000000024b947 */ /* 0x000fea0003800000 */
[----:B------:R-:W-:Y:S01]  /*1e80*/  ISETP.NE.AND P3, PT, R32, 0x2, PT ;  /* 0x000000022000780c */ /* 0x000fe20003f65270 */
[----:B--2---:R-:W2:-:S12]  /*1e90*/  LDS.U16 R11, [R21+0x2] ;  /* 0x00000200150b7984 */ /* 0x004e980000000400 */
[----:B-1----:R-:W1:Y:S01]  /*1ea0*/  @P3 LDS.U16 R13, [R21+0x4] ;  /* 0x00000400150d3984 */ /* 0x002e620000000400 */
[----:B--2---:R-:W-:-:S05]  /*1eb0*/  HADD2.F32 R11, -RZ, R11.H0_H0 ;  /* 0x2000000bff0b7230 */ /* 0x004fca0000004100 */
[----:B------:R-:W-:-:S05]  /*1ec0*/  FMUL R11, R11, UR7 ;  /* 0x000000070b0b7c20 */ /* 0x000fca0008400000 */
[----:B------:R3:W-:Y:S01]  /*1ed0*/  STL [R12+0x4], R11 ;  /* 0x0000040b0c007387 */ /* 0x0007e20000100800 */
[----:B-1----:R-:W-:-:S05]  /*1ee0*/  @P3 HADD2.F32 R13, -RZ, R13.H0_H0 ;  /* 0x2000000dff0d3230 */ /* 0x002fca0000004100 */
[----:B------:R-:W-:-:S05]  /*1ef0*/  @P3 FMUL R13, R13, UR7 ;  /* 0x000000070d0d3c20 */ /* 0x000fca0008400000 */
[----:B------:R3:W-:Y:S02]  /*1f00*/  @P3 STL [R12+0x8], R13 ;  /* 0x0000080d0c003387 */ /* 0x0007e40000100800 */
.L_x_20:
[----:B------:R-:W4:Y:S01]  /*1f10*/  S2R R35, SR_CgaCtaId ;  /* 0x0000000000237919 */ /* 0x000f220000008800 */
[----:B------:R-:W-:Y:S02]  /*1f20*/  MOV R33, 0x400 ;  /* 0x0000040000217802 */ /* 0x000fe40000000f00 */
[----:B------:R-:W-:Y:S02]  /*1f30*/  ISETP.GE.AND P3, PT, R47, 0x1, PT ;  /* 0x000000012f00780c */ /* 0x000fe40003f66270 */
[----:B--23--:R-:W-:-:S04]  /*1f40*/  IADD3 R12, PT, PT, R33, 0x3800, RZ ;  /* 0x00003800210c7810 */ /* 0x00cfc80007ffe0ff */
[----:B----4-:R-:W-:-:S05]  /*1f50*/  LEA R12, R35, R12, 0x18 ;  /* 0x0000000c230c7211 */ /* 0x010fca00078ec0ff */
[----:B------:R-:W-:-:S05]  /*1f60*/  IMAD R34, R29, 0x4, R12 ;  /* 0x000000041d227824 */ /* 0x000fca00078e020c */
[----:B-1----:R-:W1:Y:S02]  /*1f70*/  LDS R36, [R34] ;  /* 0x0000000022247984 */ /* 0x002e640000000800 */
[----:B-1----:R-:W-:Y:S01]  /*1f80*/  IMAD.MOV.U32 R31, RZ, RZ, R36 ;  /* 0x000000ffff1f7224 */ /* 0x002fe200078e0024 */
[----:B------:R-:W-:Y:S06]  /*1f90*/  @!P3 BRA `(.L_x_23) ;  /* 0x0000000000fcb947 */ /* 0x000fec0003800000 */
[----:B------:R-:W-:Y:S01]  /*1fa0*/  ISETP.GE.U32.AND P3, PT, R46, 0xf, PT ;  /* 0x0000000f2e00780c */ /* 0x000fe20003f66070 */
[----:B------:R-:W-:Y:S01]  /*1fb0*/  IMAD.MOV.U32 R12, RZ, RZ, RZ ;  /* 0x000000ffff0c7224 */ /* 0x000fe200078e00ff */
[----:B------:R-:W-:-:S11]  /*1fc0*/  MOV R31, R36 ;  /* 0x00000024001f7202 */ /* 0x000fd60000000f00 */
[----:B------:R-:W-:Y:S05]  /*1fd0*/  @!P3 BRA `(.L_x_24) ;  /* 0x00000000004cb947 */ /* 0x000fea0003800000 */
[----:B------:R-:W-:Y:S02]  /*1fe0*/  IMAD.MOV.U32 R11, RZ, RZ, RZ ;  /* 0x000000ffff0b7224 */ /* 0x000fe400078e00ff */
[----:B------:R-:W-:-:S07]  /*1ff0*/  IMAD.MOV.U32 R31, RZ, RZ, R36 ;  /* 0x000000ffff1f7224 */ /* 0x000fce00078e0024 */
.L_x_25:
[----:B------:R-:W-:-:S05]  /*2000*/  IMAD R37, R11, 0x4, R1 ;  /* 0x000000040b257824 */ /* 0x000fca00078e0201 */
[----:B------:R-:W2:Y:S04]  /*2010*/  LDL.128 R12, [R37] ;  /* 0x00000000250c7983 */ /* 0x000ea80000100c00 */
[----:B0-----:R-:W3:Y:S04]  /*2020*/  LDL.128 R16, [R37+0x10] ;  /* 0x0000100025107983 */ /* 0x001ee80000100c00 */
[----:B------:R-:W4:Y:S04]  /*2030*/  LDL.128 R20, [R37+0x20] ;  /* 0x0000200025147983 */ /* 0x000f280000100c00 */
[----:B------:R-:W5:Y:S01]  /*2040*/  LDL.128 R24, [R37+0x30] ;  /* 0x0000300025187983 */ /* 0x000f620000100c00 */
[----:B------:R-:W-:-:S04]  /*2050*/  IADD3 R11, PT, PT, R11, 0x10, RZ ;  /* 0x000000100b0b7810 */ /* 0x000fc80007ffe0ff */
[----:B------:R-:W-:Y:S02]  /*2060*/  ISETP.NE.AND P3, PT, R11, R30, PT ;  /* 0x0000001e0b00720c */ /* 0x000fe40003f65270 */
[----:B--2---:R-:W-:-:S04]  /*2070*/  FMNMX3 R12, R31, R12, R13, !PT ;  /* 0x0000000c1f0c7276 */ /* 0x004fc8000780000d */
[----:B------:R-:W-:-:S04]  /*2080*/  FMNMX3 R12, R12, R14, R15, !PT ;  /* 0x0000000e0c0c7276 */ /* 0x000fc8000780000f */
[----:B---3--:R-:W-:-:S04]  /*2090*/  FMNMX3 R12, R12, R16, R17, !PT ;  /* 0x000000100c0c7276 */ /* 0x008fc80007800011 */
[----:B------:R-:W-:-:S04]  /*20a0*/  FMNMX3 R12, R12, R18, R19, !PT ;  /* 0x000000120c0c7276 */ /* 0x000fc80007800013 */
[----:B----4-:R-:W-:-:S04]  /*20b0*/  FMNMX3 R12, R12, R20, R21, !PT ;  /* 0x000000140c0c7276 */ /* 0x010fc80007800015 */
[----:B------:R-:W-:-:S04]  /*20c0*/  FMNMX3 R12, R12, R22, R23, !PT ;  /* 0x000000160c0c7276 */ /* 0x000fc80007800017 */
[----:B-----5:R-:W-:-:S04]  /*20d0*/  FMNMX3 R12, R12, R24, R25, !PT ;  /* 0x000000180c0c7276 */ /* 0x020fc80007800019 */
[----:B------:R-:W-:Y:S01]  /*20e0*/  FMNMX3 R31, R12, R26, R27, !PT ;  /* 0x0000001a0c1f7276 */ /* 0x000fe2000780001b */
[----:B------:R-:W-:Y:S06]  /*20f0*/  @P3 BRA `(.L_x_25) ;  /* 0xfffffffc00c03947 */ /* 0x000fec000383ffff */
[----:B------:R-:W-:-:S07]  /*2100*/  IMAD.MOV.U32 R12, RZ, RZ, R30 ;  /* 0x000000ffff0c7224 */ /* 0x000fce00078e001e */
.L_x_24:
[----:B------:R-:W-:-:S13]  /*2110*/  ISETP.NE.AND P3, PT, R10, RZ, PT ;  /* 0x000000ff0a00720c */ /* 0x000fda0003f65270 */
[----:B------:R-:W-:Y:S05]  /*2120*/  @!P3 BRA `(.L_x_23) ;  /* 0x000000000098b947 */ /* 0x000fea0003800000 */
[----:B------:R-:W-:Y:S01]  /*2130*/  ISETP.NE.AND P3, PT, R44, RZ, PT ;  /* 0x000000ff2c00720c */ /* 0x000fe20003f65270 */
[----:B------:R-:W-:-:S12]  /*2140*/  @!P1 BRA `(.L_x_26) ;  /* 0x0000000000389947 */ /* 0x000fd80003800000 */
[----:B------:R-:W-:-:S05]  /*2150*/  IMAD R11, R12, 0x4, R1 ;  /* 0x000000040c0b7824 */ /* 0x000fca00078e0201 */
[----:B------:R-:W2:Y:S04]  /*2160*/  LDL R14, [R11] ;  /* 0x000000000b0e7983 */ /* 0x000ea80000100800 */
[----:B------:R-:W2:Y:S04]  /*2170*/  LDL R13, [R11+0x4] ;  /* 0x000004000b0d7983 */ /* 0x000ea80000100800 */
[----:B------:R-:W3:Y:S04]  /*2180*/  LDL R16, [R11+0x8] ;  /* 0x000008000b107983 */ /* 0x000ee80000100800 */
[----:B------:R-:W3:Y:S04]  /*2190*/  LDL R15, [R11+0xc] ;  /* 0x00000c000b0f7983 */ /* 0x000ee80000100800 */
[----:B------:R-:W4:Y:S04]  /*21a0*/  LDL R18, [R11+0x10] ;  /* 0x000010000b127983 */ /* 0x000f280000100800 */
[----:B------:R-:W4:Y:S04]  /*21b0*/  LDL R17, [R11+0x14] ;  /* 0x000014000b117983 */ /* 0x000f280000100800 */
[----:B------:R-:W5:Y:S04]  /*21c0*/  LDL R20, [R11+0x18] ;  /* 0x000018000b147983 */ /* 0x000f680000100800 */
[----:B0-----:R-:W5:Y:S01]  /*21d0*/  LDL R19, [R11+0x1c] ;  /* 0x00001c000b137983 */ /* 0x001f620000100800 */
[----:B------:R-:W-:Y:S01]  /*21e0*/  VIADD R12, R12, 0x8 ;  /* 0x000000080c0c7836 */ /* 0x000fe20000000000 */
[----:B--2---:R-:W-:-:S04]  /*21f0*/  FMNMX3 R13, R31, R14, R13, !PT ;  /* 0x0000000e1f0d7276 */ /* 0x004fc8000780000d */
[----:B---3--:R-:W-:-:S04]  /*2200*/  FMNMX3 R13, R13, R16, R15, !PT ;  /* 0x000000100d0d7276 */ /* 0x008fc8000780000f */
[----:B----4-:R-:W-:-:S04]  /*2210*/  FMNMX3 R13, R13, R18, R17, !PT ;  /* 0x000000120d0d7276 */ /* 0x010fc80007800011 */
[----:B-----5:R-:W-:-:S07]  /*2220*/  FMNMX3 R31, R13, R20, R19, !PT ;  /* 0x000000140d1f7276 */ /* 0x020fce0007800013 */
.L_x_26:
[----:B------:R-:W-:Y:S05]  /*2230*/  @!P3 BRA `(.L_x_23) ;  /* 0x000000000054b947 */ /* 0x000fea0003800000 */
[----:B------:R-:W-:Y:S01]  /*2240*/  ISETP.NE.AND P3, PT, R32, RZ, PT ;  /* 0x000000ff2000720c */ /* 0x000fe20003f65270 */
[----:B------:R-:W-:-:S12]  /*2250*/  @!P2 BRA `(.L_x_27) ;  /* 0x000000000020a947 */ /* 0x000fd80003800000 */
[----:B------:R-:W-:-:S05]  /*2260*/  LEA R11, R12, R1, 0x2 ;  /* 0x000000010c0b7211 */ /* 0x000fca00078e10ff */
[----:B------:R-:W2:Y:S04]  /*2270*/  LDL R14, [R11] ;  /* 0x000000000b0e7983 */ /* 0x000ea80000100800 */
[----:B------:R-:W2:Y:S04]  /*2280*/  LDL R13, [R11+0x4] ;  /* 0x000004000b0d7983 */ /* 0x000ea80000100800 */
[----:B------:R-:W3:Y:S04]  /*2290*/  LDL R16, [R11+0x8] ;  /* 0x000008000b107983 */ /* 0x000ee80000100800 */
[----:B------:R-:W3:Y:S01]  /*22a0*/  LDL R15, [R11+0xc] ;  /* 0x00000c000b0f7983 */ /* 0x000ee20000100800 */
[----:B------:R-:W-:Y:S01]  /*22b0*/  VIADD R12, R12, 0x4 ;  /* 0x000000040c0c7836 */ /* 0x000fe20000000000 */
[----:B--2---:R-:W-:-:S04]  /*22c0*/  FMNMX3 R13, R31, R14, R13, !PT ;  /* 0x0000000e1f0d7276 */ /* 0x004fc8000780000d */
[----:B---3--:R-:W-:-:S07]  /*22d0*/  FMNMX3 R31, R13, R16, R15, !PT ;  /* 0x000000100d1f7276 */ /* 0x008fce000780000f */
.L_x_27:
[----:B------:R-:W-:Y:S05]  /*22e0*/  @!P3 BRA `(.L_x_23) ;  /* 0x000000000028b947 */ /* 0x000fea0003800000 */
[----:B------:R-:W-:-:S05]  /*22f0*/  IMAD R11, R12, 0x4, R1 ;  /* 0x000000040c0b7824 */ /* 0x000fca00078e0201 */
[----:B------:R-:W2:Y:S01]  /*2300*/  LDL R12, [R11] ;  /* 0x000000000b0c7983 */ /* 0x000ea20000100800 */
[----:B------:R-:W-:Y:S02]  /*2310*/  ISETP.NE.AND P3, PT, R32, 0x1, PT ;  /* 0x000000012000780c */ /* 0x000fe40003f65270 */
[----:B--2---:R-:W-:-:S11]  /*2320*/  FMNMX R31, R31, R12, !PT ;  /* 0x0000000c1f1f7209 */ /* 0x004fd60007800000 */
[----:B------:R-:W-:Y:S05]  /*2330*/  @!P3 BRA `(.L_x_23) ;  /* 0x000000000014b947 */ /* 0x000fea0003800000 */
[----:B------:R-:W-:Y:S01]  /*2340*/  ISETP.NE.AND P3, PT, R32, 0x2, PT ;  /* 0x000000022000780c */ /* 0x000fe20003f65270 */
[----:B------:R-:W2:-:S12]  /*2350*/  LDL R12, [R11+0x4] ;  /* 0x000004000b0c7983 */ /* 0x000e980000100800 */
[----:B------:R-:W3:Y:S01]  /*2360*/  @P3 LDL R14, [R11+0x8] ;  /* 0x000008000b0e3983 */ /* 0x000ee20000100800 */
[----:B--2---:R-:W-:-:S04]  /*2370*/  FMNMX R31, R31, R12, !PT ;  /* 0x0000000c1f1f7209 */ /* 0x004fc80007800000 */
[----:B---3--:R-:W-:-:S07]  /*2380*/  @P3 FMNMX R31, R31, R14, !PT ;  /* 0x0000000e1f1f3209 */ /* 0x008fce0007800000 */
.L_x_23:
[----:B------:R-:W-:Y:S01]  /*2390*/  VIADD R12, R33, 0x3880 ;  /* 0x00003880210c7836 */ /* 0x000fe20000000000 */
[----:B------:R-:W-:Y:S01]  /*23a0*/  ISETP.GE.AND P3, PT, R47, 0x1, PT ;  /* 0x000000012f00780c */ /* 0x000fe20003f66270 */
[----:B------:R-:W-:-:S03]  /*23b0*/  IMAD.MOV.U32 R18, RZ, RZ, RZ ;  /* 0x000000ffff127224 */ /* 0x000fc600078e00ff */
[----:B------:R-:W-:-:S04]  /*23c0*/  LEA R12, R35, R12, 0x18 ;  /* 0x0000000c230c7211 */ /* 0x000fc800078ec0ff */
[----:B------:R-:W-:-:S05]  /*23d0*/  LEA R16, R29, R12, 0x2 ;  /* 0x0000000c1d107211 */ /* 0x000fca00078e10ff */
[----:B------:R1:W2:Y:S01]  /*23e0*/  LDS R17, [R16] ;  /* 0x0000000010117984 */ /* 0x0002a20000000800 */
[----:B------:R-:W-:Y:S05]  /*23f0*/  @!P3 BRA `(.L_x_28) ;  /* 0x00000004002cb947 */ /* 0x000fea0003800000 */
[----:B------:R-:W-:Y:S01]  /*2400*/  ISETP.GE.U32.AND P3, PT, R46, 0x3, PT ;  /* 0x000000032e00780c */ /* 0x000fe20003f66070 */
[----:B------:R-:W-:Y:S02]  /*2410*/  IMAD.MOV.U32 R18, RZ, RZ, RZ ;  /* 0x000000ffff127224 */ /* 0x000fe400078e00ff */
[----:B------:R-:W-:-:S10]  /*2420*/  IMAD.MOV.U32 R12, RZ, RZ, RZ ;  /* 0x000000ffff0c7224 */ /* 0x000fd400078e00ff */
[----:B------:R-:W-:Y:S05]  /*2430*/  @!P3 BRA `(.L_x_29) ;  /* 0x000000000094b947 */ /* 0x000fea0003800000 */
[----:B------:R-:W-:Y:S01]  /*2440*/  MOV R18, RZ ;  /* 0x000000ff00127202 */ /* 0x000fe20000000f00 */
[----:B------:R-:W-:-:S07]  /*2450*/  IMAD.MOV.U32 R11, RZ, RZ, RZ ;  /* 0x000000ffff0b7224 */ /* 0x000fce00078e00ff */
.L_x_30:
[----:B0--3--:R-:W-:-:S05]  /*2460*/  IMAD R19, R11, 0x4, R1 ;  /* 0x000000040b137824 */ /* 0x009fca00078e0201 */
[----:B------:R-:W3:Y:S01]  /*2470*/  LDL.128 R12, [R19] ;  /* 0x00000000130c7983 */ /* 0x000ee20000100c00 */
[----:B------:R-:W-:Y:S02]  /*2480*/  VIADD R11, R11, 0x4 ;  /* 0x000000040b0b7836 */ /* 0x000fe40000000000 */
[--C-:B---3--:R-:W-:Y:S01]  /*2490*/  FADD R12, R12, -R31.reuse ;  /* 0x8000001f0c0c7221 */ /* 0x108fe20000000000 */
[--C-:B------:R-:W-:Y:S01]  /*24a0*/  FADD R13, R13, -R31.reuse ;  /* 0x8000001f0d0d7221 */ /* 0x100fe20000000000 */
[--C-:B------:R-:W-:Y:S01]  /*24b0*/  FADD R14, R14, -R31.reuse ;  /* 0x8000001f0e0e7221 */ /* 0x100fe20000000000 */
[----:B------:R-:W-:Y:S01]  /*24c0*/  FADD R15, R15, -R31 ;  /* 0x8000001f0f0f7221 */ /* 0x000fe20000000000 */
[----:B------:R-:W-:Y:S01]  /*24d0*/  FMUL R20, R12, 1.4426950216293334961 ;  /* 0x3fb8aa3b0c147820 */ /* 0x000fe20000400000 */
[----:B------:R-:W-:Y:S01]  /*24e0*/  FMUL R21, R13, 1.4426950216293334961 ;  /* 0x3fb8aa3b0d157820 */ /* 0x000fe20000400000 */
[----:B------:R-:W-:Y:S01]  /*24f0*/  FMUL R22, R14, 1.4426950216293334961 ;  /* 0x3fb8aa3b0e167820 */ /* 0x000fe20000400000 */
[----:B------:R-:W-:-:S02]  /*2500*/  FMUL R23, R15, 1.4426950216293334961 ;  /* 0x3fb8aa3b0f177820 */ /* 0x000fc40000400000 */
[----:B------:R-:W-:Y:S02]  /*2510*/  FSETP.GEU.AND P3, PT, R20, -126, PT ;  /* 0xc2fc00001400780b */ /* 0x000fe40003f6e000 */
[----:B------:R-:W-:Y:S02]  /*2520*/  FSETP.GEU.AND P4, PT, R21, -126, PT ;  /* 0xc2fc00001500780b */ /* 0x000fe40003f8e000 */
[----:B------:R-:W-:Y:S02]  /*2530*/  FSETP.GEU.AND P5, PT, R22, -126, PT ;  /* 0xc2fc00001600780b */ /* 0x000fe40003fae000 */
[----:B------:R-:W-:-:S07]  /*2540*/  FSETP.GEU.AND P6, PT, R23, -126, PT ;  /* 0xc2fc00001700780b */ /* 0x000fce0003fce000 */
[----:B------:R-:W-:Y:S02]  /*2550*/  @!P3 FMUL R20, R20, 0.5 ;  /* 0x3f0000001414b820 */ /* 0x000fe40000400000 */
[----:B------:R-:W-:Y:S02]  /*2560*/  @!P4 FMUL R21, R21, 0.5 ;  /* 0x3f0000001515c820 */ /* 0x000fe40000400000 */
[----:B------:R-:W-:Y:S01]  /*2570*/  @!P5 FMUL R22, R22, 0.5 ;  /* 0x3f0000001616d820 */ /* 0x000fe20000400000 */
[----:B------:R-:W0:Y:S01]  /*2580*/  MUFU.EX2 R12, R20 ;  /* 0x00000014000c7308 */ /* 0x000e220000000800 */
[----:B------:R-:W-:-:S07]  /*2590*/  @!P6 FMUL R23, R23, 0.5 ;  /* 0x3f0000001717e820 */ /* 0x000fce0000400000 */
[----:B------:R-:W3:Y:S08]  /*25a0*/  MUFU.EX2 R13, R21 ;  /* 0x00000015000d7308 */ /* 0x000ef00000000800 */
[----:B------:R-:W4:Y:S01]  /*25b0*/  MUFU.EX2 R14, R22 ;  /* 0x00000016000e7308 */ /* 0x000f220000000800 */
[----:B0-----:R-:W-:Y:S01]  /*25c0*/  @!P3 FMUL R12, R12, R12 ;  /* 0x0000000c0c0cb220 */ /* 0x001fe20000400000 */
[----:B------:R-:W-:-:S03]  /*25d0*/  ISETP.NE.AND P3, PT, R11, R28, PT ;  /* 0x0000001c0b00720c */ /* 0x000fc60003f65270 */
[----:B------:R-:W-:-:S03]  /*25e0*/  FADD R18, R12, R18 ;  /* 0x000000120c127221 */ /* 0x000fc60000000000 */
[----:B------:R-:W0:Y:S01]  /*25f0*/  MUFU.EX2 R15, R23 ;  /* 0x00000017000f7308 */ /* 0x000e220000000800 */
[----:B---3--:R-:W-:-:S04]  /*2600*/  @!P4 FMUL R13, R13, R13 ;  /* 0x0000000d0d0dc220 */ /* 0x008fc80000400000 */
[----:B------:R-:W-:Y:S01]  /*2610*/  FADD R21, R18, R13 ;  /* 0x0000000d12157221 */ /* 0x000fe20000000000 */
[----:B----4-:R-:W-:-:S04]  /*2620*/  @!P5 FMUL R14, R14, R14 ;  /* 0x0000000e0e0ed220 */ /* 0x010fc80000400000 */
[----:B------:R-:W-:Y:S01]  /*2630*/  FADD R18, R21, R14 ;  /* 0x0000000e15127221 */ /* 0x000fe20000000000 */
[----:B0-----:R-:W-:-:S04]  /*2640*/  @!P6 FMUL R15, R15, R15 ;  /* 0x0000000f0f0fe220 */ /* 0x001fc80000400000 */
[----:B------:R-:W-:Y:S01]  /*2650*/  FADD R18, R18, R15 ;  /* 0x0000000f12127221 */ /* 0x000fe20000000000 */
[----:B------:R3:W-:Y:S01]  /*2660*/  STL.128 [R19], R12 ;  /* 0x0000000c13007387 */ /* 0x0007e20000100c00 */
[----:B------:R-:W-:Y:S05]  /*2670*/  @P3 BRA `(.L_x_30) ;  /* 0xfffffffc00783947 */ /* 0x000fea000383ffff */
[----:B---3--:R-:W-:-:S07]  /*2680*/  MOV R12, R28 ;  /* 0x0000001c000c7202 */ /* 0x008fce0000000f00 */
.L_x_29:
[----:B------:R-:W-:-:S13]  /*2690*/  ISETP.NE.AND P3, PT, R32, RZ, PT ;  /* 0x000000ff2000720c */ /* 0x000fda0003f65270 */
[----:B------:R-:W-:Y:S05]  /*26a0*/  @!P3 BRA `(.L_x_28) ;  /* 0x000000000080b947 */ /* 0x000fea0003800000 */
[----:B------:R-:W-:-:S05]  /*26b0*/  IMAD R11, R12, 0x4, R1 ;  /* 0x000000040c0b7824 */ /* 0x000fca00078e0201 */
[----:B------:R-:W3:Y:S02]  /*26c0*/  LDL R12, [R11] ;  /* 0x000000000b0c7983 */ /* 0x000ee40000100800 */
[----:B---3--:R-:W-:-:S04]  /*26d0*/  FADD R12, R12, -R31 ;  /* 0x8000001f0c0c7221 */ /* 0x008fc80000000000 */
[----:B------:R-:W-:-:S05]  /*26e0*/  FMUL R12, R12, 1.4426950216293334961 ;  /* 0x3fb8aa3b0c0c7820 */ /* 0x000fca0000400000 */
[----:B------:R-:W-:-:S13]  /*26f0*/  FSETP.GEU.AND P3, PT, R12, -126, PT ;  /* 0xc2fc00000c00780b */ /* 0x000fda0003f6e000 */
[----:B------:R-:W-:-:S04]  /*2700*/  @!P3 FMUL R12, R12, 0.5 ;  /* 0x3f0000000c0cb820 */ /* 0x000fc80000400000 */
[----:B------:R-:W3:Y:S02]  /*2710*/  MUFU.EX2 R13, R12 ;  /* 0x0000000c000d7308 */ /* 0x000ee40000000800 */
[----:B---3--:R-:W-:Y:S01]  /*2720*/  @!P3 FMUL R13, R13, R13 ;  /* 0x0000000d0d0db220 */ /* 0x008fe20000400000 */
[----:B------:R-:W-:-:S03]  /*2730*/  ISETP.NE.AND P3, PT, R32, 0x1, PT ;  /* 0x000000012000780c */ /* 0x000fc60003f65270 */
[----:B------:R-:W-:Y:S01]  /*2740*/  FADD R18, R18, R13 ;  /* 0x0000000d12127221 */ /* 0x000fe20000000000 */
[----:B------:R3:W-:Y:S09]  /*2750*/  STL [R11], R13 ;  /* 0x0000000d0b007387 */ /* 0x0007f20000100800 */
[----:B------:R-:W-:Y:S05]  /*2760*/  @!P3 BRA `(.L_x_28) ;  /* 0x000000000050b947 */ /* 0x000fea0003800000 */
[----:B------:R-:W4:Y:S02]  /*2770*/  LDL R12, [R11+0x4] ;  /* 0x000004000b0c7983 */ /* 0x000f240000100800 */
[----:B----4-:R-:W-:-:S04]  /*2780*/  FADD R12, R12, -R31 ;  /* 0x8000001f0c0c7221 */ /* 0x010fc80000000000 */
[----:B------:R-:W-:-:S05]  /*2790*/  FMUL R12, R12, 1.4426950216293334961 ;  /* 0x3fb8aa3b0c0c7820 */ /* 0x000fca0000400000 */
[----:B------:R-:W-:-:S13]  /*27a0*/  FSETP.GEU.AND P3, PT, R12, -126, PT ;  /* 0xc2fc00000c00780b */ /* 0x000fda0003f6e000 */
[----:B------:R-:W-:-:S04]  /*27b0*/  @!P3 FMUL R12, R12, 0.5 ;  /* 0x3f0000000c0cb820 */ /* 0x000fc80000400000 */
[----:B---3--:R-:W3:Y:S02]  /*27c0*/  MUFU.EX2 R13, R12 ;  /* 0x0000000c000d7308 */ /* 0x008ee40000000800 */
[----:B---3--:R-:W-:Y:S01]  /*27d0*/  @!P3 FMUL R13, R13, R13 ;  /* 0x0000000d0d0db220 */ /* 0x008fe20000400000 */
[----:B------:R-:W-:-:S03]  /*27e0*/  ISETP.NE.AND P3, PT, R32, 0x2, PT ;  /* 0x000000022000780c */ /* 0x000fc60003f65270 */
[----:B------:R-:W-:Y:S01]  /*27f0*/  FADD R18, R18, R13 ;  /* 0x0000000d12127221 */ /* 0x000fe20000000000 */
[----:B------:R4:W-:Y:S09]  /*2800*/  STL [R11+0x4], R13 ;  /* 0x0000040d0b007387 */ /* 0x0009f20000100800 */
[----:B------:R-:W-:Y:S05]  /*2810*/  @!P3 BRA `(.L_x_28) ;  /* 0x000000000024b947 */ /* 0x000fea0003800000 */
[----:B------:R-:W3:Y:S02]  /*2820*/  LDL R12, [R11+0x8] ;  /* 0x000008000b0c7983 */ /* 0x000ee40000100800 */
[----:B---3--:R-:W-:-:S04]  /*2830*/  FADD R12, R12, -R31 ;  /* 0x8000001f0c0c7221 */ /* 0x008fc80000000000 */
[----:B------:R-:W-:-:S05]  /*2840*/  FMUL R12, R12, 1.4426950216293334961 ;  /* 0x3fb8aa3b0c0c7820 */ /* 0x000fca0000400000 */
[----:B------:R-:W-:-:S13]  /*2850*/  FSETP.GEU.AND P3, PT, R12, -126, PT ;  /* 0xc2fc00000c00780b */ /* 0x000fda0003f6e000 */
[----:B------:R-:W-:-:S04]  /*2860*/  @!P3 FMUL R12, R12, 0.5 ;  /* 0x3f0000000c0cb820 */ /* 0x000fc80000400000 */
[----:B----4-:R-:W3:Y:S02]  /*2870*/  MUFU.EX2 R13, R12 ;  /* 0x0000000c000d7308 */ /* 0x010ee40000000800 */
[----:B---3--:R-:W-:-:S04]  /*2880*/  @!P3 FMUL R13, R13, R13 ;  /* 0x0000000d0d0db220 */ /* 0x008fc80000400000 */
[----:B------:R-:W-:Y:S01]  /*2890*/  FADD R18, R18, R13 ;  /* 0x0000000d12127221 */ /* 0x000fe20000000000 */
[----:B------:R3:W-:Y:S06]  /*28a0*/  STL [R11+0x8], R13 ;  /* 0x0000080d0b007387 */ /* 0x0007ec0000100800 */
.L_x_28:
[----:B---34-:R-:W-:Y:S01]  /*28b0*/  FADD R11, R36, -R31 ;  /* 0x8000001f240b7221 */ /* 0x018fe20000000000 */
[----:B------:R-:W3:Y:S01]  /*28c0*/  LDCU UR7, c[0x0][0x3c4] ;  /* 0x00007880ff0777ac */ /* 0x000ee20008000800 */
[----:B------:R-:W-:Y:S01]  /*28d0*/  VIADD R14, R33, 0x3900 ;  /* 0x00003900210e7836 */ /* 0x000fe20000000000 */
[----:B------:R-:W-:Y:S01]  /*28e0*/  BSSY.RECONVERGENT B1, `(.L_x_31) ;  /* 0x0000014000017945 */ /* 0x000fe20003800200 */
[----:B------:R-:W-:Y:S01]  /*28f0*/  FMUL R12, R11, 1.4426950216293334961 ;  /* 0x3fb8aa3b0b0c7820 */ /* 0x000fe20000400000 */
[----:B------:R-:W-:Y:S02]  /*2900*/  ISETP.GE.AND P5, PT, R47, 0x1, PT ;  /* 0x000000012f00780c */ /* 0x000fe40003fa6270 */
[----:B------:R-:W-:Y:S02]  /*2910*/  LEA R14, R35, R14, 0x18 ;  /* 0x0000000e230e7211 */ /* 0x000fe400078ec0ff */
[----:B------:R-:W-:Y:S02]  /*2920*/  FSETP.GEU.AND P3, PT, R12, -126, PT ;  /* 0xc2fc00000c00780b */ /* 0x000fe40003f6e000 */
[----:B------:R-:W-:Y:S01]  /*2930*/  LEA R21, R29, R14, 0x8 ;  /* 0x0000000e1d157211 */ /* 0x000fe200078e40ff */
[----:B---3--:R-:W-:-:S10]  /*2940*/  IMAD.U32 R11, RZ, RZ, UR7 ;  /* 0x00000007ff0b7e24 */ /* 0x008fd4000f8e00ff */
[----:B------:R-:W-:Y:S01]  /*2950*/  @!P3 FMUL R12, R12, 0.5 ;  /* 0x3f0000000c0cb820 */ /* 0x000fe20000400000 */
[----:B------:R-:W-:-:S03]  /*2960*/  ISETP.GE.AND P4, PT, R42, R11, PT ;  /* 0x0000000b2a00720c */ /* 0x000fc60003f86270 */
[----:B------:R-:W3:Y:S02]  /*2970*/  MUFU.EX2 R13, R12 ;  /* 0x0000000c000d7308 */ /* 0x000ee40000000800 */
[----:B---3--:R-:W-:-:S08]  /*2980*/  @!P3 FMUL R13, R13, R13 ;  /* 0x0000000d0d0db220 */ /* 0x008fd00000400000 */
[----:B------:R-:W-:Y:S05]  /*2990*/  @P4 BRA `(.L_x_32) ;  /* 0x0000000000204947 */ /* 0x000fea0003800000 */
[----:B------:R-:W-:-:S07]  /*29a0*/  IMAD.MOV.U32 R12, RZ, RZ, R42 ;  /* 0x000000ffff0c7224 */ /* 0x000fce00078e002a */
.L_x_33:
[C---:B---3--:R-:W-:Y:S02]  /*29b0*/  IMAD R14, R12.reuse, 0x4, R21 ;  /* 0x000000040c0e7824 */ /* 0x048fe400078e0215 */
[----:B------:R-:W-:-:S03]  /*29c0*/  VIADD R12, R12, 0x20 ;  /* 0x000000200c0c7836 */ /* 0x000fc60000000000 */
[----:B------:R-:W3:Y:S02]  /*29d0*/  LDS R20, [R14] ;  /* 0x000000000e147984 */ /* 0x000ee40000000800 */
[----:B------:R-:W-:Y:S01]  /*29e0*/  ISETP.GE.AND P3, PT, R12, R11, PT ;  /* 0x0000000b0c00720c */ /* 0x000fe20003f66270 */
[----:B---3--:R-:W-:-:S05]  /*29f0*/  FMUL R15, R13, R20 ;  /* 0x000000140d0f7220 */ /* 0x008fca0000400000 */
[----:B------:R3:W-:Y:S07]  /*2a00*/  STS [R14], R15 ;  /* 0x0000000f0e007388 */ /* 0x0007ee0000000800 */
[----:B------:R-:W-:Y:S05]  /*2a10*/  @!P3 BRA `(.L_x_33) ;  /* 0xfffffffc00e4b947 */ /* 0x000fea000383ffff */
.L_x_32:
[----:B------:R-:W-:Y:S05]  /*2a20*/  BSYNC.RECONVERGENT B1 ;  /* 0x0000000000017941 */ /* 0x000fea0003800200 */
.L_x_31:
[----:B0-2---:R-:W-:Y:S01]  /*2a30*/  FFMA R19, R17, R13, R18 ;  /* 0x0000000d11137223 */ /* 0x005fe20000000012 */
[----:B------:R-:W-:Y:S06]  /*2a40*/  @!P5 BRA `(.L_x_34) ;  /* 0x000000000070d947 */ /* 0x000fec0003800000 */
[----:B------:R-:W-:-:S07]  /*2a50*/  MOV R12, RZ ;  /* 0x000000ff000c7202 */ /* 0x000fce0000000f00 */
.L_x_38:
[----:B0-----:R-:W0:Y:S01]  /*2a60*/  LDCU UR7, c[0x0][0x3c4] ;  /* 0x00007880ff0777ac */ /* 0x001e220008000800 */
[----:B------:R-:W-:Y:S01]  /*2a70*/  BSSY.RECONVERGENT B1, `(.L_x_35) ;  /* 0x0000016000017945 */ /* 0x000fe20003800200 */
[----:B0-----:R-:W-:-:S05]  /*2a80*/  IMAD.U32 R11, RZ, RZ, UR7 ;  /* 0x00000007ff0b7e24 */ /* 0x001fca000f8e00ff */
[----:B------:R-:W-:-:S13]  /*2a90*/  ISETP.GE.AND P3, PT, R42, R11, PT ;  /* 0x0000000b2a00720c */ /* 0x000fda0003f66270 */
[----:B------:R-:W-:Y:S05]  /*2aa0*/  @P3 BRA `(.L_x_36) ;  /* 0x0000000000483947 */ /* 0x000fea0003800000 */
[----:B------:R-:W-:-:S05]  /*2ab0*/  IMAD R13, R12, 0x4, R1 ;  /* 0x000000040c0d7824 */ /* 0x000fca00078e0201 */
[----:B------:R0:W5:Y:S01]  /*2ac0*/  LDL R23, [R13] ;  /* 0x000000000d177983 */ /* 0x0001620000100800 */
[----:B------:R-:W2:Y:S01]  /*2ad0*/  S2UR UR8, SR_CgaCtaId ;  /* 0x00000000000879c3 */ /* 0x000ea20000008800 */
[----:B------:R-:W-:Y:S01]  /*2ae0*/  UMOV UR7, 0x400 ;  /* 0x0000040000077882 */ /* 0x000fe20000000000 */
[----:B---3--:R-:W-:Y:S01]  /*2af0*/  IMAD.MOV.U32 R14, RZ, RZ, R42 ;  /* 0x000000ffff0e7224 */ /* 0x008fe200078e002a */
[----:B------:R-:W-:-:S04]  /*2b00*/  UIADD3 UR7, UPT, UPT, UR7, 0x2000, URZ ;  /* 0x0000200007077890 */ /* 0x000fc8000fffe0ff */
[----:B--2---:R-:W-:-:S06]  /*2b10*/  ULEA UR7, UR8, UR7, 0x18 ;  /* 0x0000000708077291 */ /* 0x004fcc000f8ec0ff */
[----:B0-----:R-:W-:-:S07]  /*2b20*/  LEA R25, R12, UR7, 0x7 ;  /* 0x000000070c197c11 */ /* 0x001fce000f8e38ff */
.L_x_37:
[C---:B------:R-:W-:Y:S01]  /*2b30*/  LEA R13, R14.reuse, R25, 0x1 ;  /* 0x000000190e0d7211 */ /* 0x040fe200078e08ff */
[C---:B0-----:R-:W-:Y:S02]  /*2b40*/  IMAD R17, R14.reuse, 0x4, R21 ;  /* 0x000000040e117824 */ /* 0x041fe400078e0215 */
[----:B------:R-:W-:-:S03]  /*2b50*/  VIADD R14, R14, 0x20 ;  /* 0x000000200e0e7836 */ /* 0x000fc60000000000 */
[----:B------:R-:W0:Y:S02]  /*2b60*/  LDS.U16 R13, [R13] ;  /* 0x000000000d0d7984 */ /* 0x000e240000000400 */
[----:B------:R-:W-:Y:S02]  /*2b70*/  ISETP.GE.AND P3, PT, R14, R11, PT ;  /* 0x0000000b0e00720c */ /* 0x000fe40003f66270 */
[----:B------:R-:W2:Y:S01]  /*2b80*/  LDS R18, [R17] ;  /* 0x0000000011127984 */ /* 0x000ea20000000800 */
[----:B0-----:R-:W-:-:S05]  /*2b90*/  HADD2.F32 R15, -RZ, R13.H0_H0 ;  /* 0x2000000dff0f7230 */ /* 0x001fca0000004100 */
[----:B--2--5:R-:W-:-:S05]  /*2ba0*/  FFMA R18, R23, R15, R18 ;  /* 0x0000000f17127223 */ /* 0x024fca0000000012 */
[----:B------:R0:W-:Y:S01]  /*2bb0*/  STS [R17], R18 ;  /* 0x0000001211007388 */ /* 0x0001e20000000800 */
[----:B------:R-:W-:Y:S05]  /*2bc0*/  @!P3 BRA `(.L_x_37) ;  /* 0xfffffffc00d8b947 */ /* 0x000fea000383ffff */
.L_x_36:
[----:B------:R-:W-:Y:S05]  /*2bd0*/  BSYNC.RECONVERGENT B1 ;  /* 0x0000000000017941 */ /* 0x000fea0003800200 */
.L_x_35:
[----:B------:R-:W-:-:S05]  /*2be0*/  VIADD R12, R12, 0x1 ;  /* 0x000000010c0c7836 */ /* 0x000fca0000000000 */
[----:B------:R-:W-:-:S13]  /*2bf0*/  ISETP.GE.AND P3, PT, R12, R47, PT ;  /* 0x0000002f0c00720c */ /* 0x000fda0003f66270 */
[----:B------:R-:W-:Y:S05]  /*2c00*/  @!P3 BRA `(.L_x_38) ;  /* 0xfffffffc0094b947 */ /* 0x000fea000383ffff */
.L_x_34:
[----:B------:R-:W-:Y:S02]  /*2c10*/  ISETP.NE.AND P3, PT, R42, RZ, PT ;  /* 0x000000ff2a00720c */ /* 0x000fe40003f65270 */
[----:B------:R-:W-:-:S11]  /*2c20*/  IADD3 R29, PT, PT, R29, 0x4, RZ ;  /* 0x000000041d1d7810 */ /* 0x000fd60007ffe0ff */
[----:B------:R2:W-:Y:S04]  /*2c30*/  @!P3 STS [R34], R31 ;  /* 0x0000001f2200b388 */ /* 0x0005e80000000800 */
[----:B------:R2:W-:Y:S01]  /*2c40*/  @!P3 STS [R16], R19 ;  /* 0x000000131000b388 */ /* 0x0005e20000000800 */
[----:B------:R-:W-:-:S13]  /*2c50*/  ISETP.GE.AND P3, PT, R29, R40, PT ;  /* 0x000000281d00720c */ /* 0x000fda0003f66270 */
[----:B--2---:R-:W-:Y:S05]  /*2c60*/  @!P3 BRA `(.L_x_39) ;  /* 0xffffffec00f8b947 */ /* 0x004fea000383ffff */
.L_x_19:
[----:B------:R-:W-:Y:S05]  /*2c70*/  BSYNC.RECONVERGENT B0 ;  /* 0x0000000000007941 */ /* 0x000fea0003800200 */
.L_x_18:
[----:B------:R-:W-:Y:S06]  /*2c80*/  BAR.SYNC.DEFER_BLOCKING 0x0 ;  /* 0x0000000000007b1d */ /* 0x000fec0000010000 */
[----:B------:R-:W-:Y:S05]  /*2c90*/  @P0 BRA `(.L_x_40) ;  /* 0xffffffe000000947 */ /* 0x000fea000383ffff */
.L_x_8:
[----:B------:R-:W-:-:S13]  /*2ca0*/  ISETP.GE.AND P0, PT, R45, R40, PT ;  /* 0x000000282d00720c */ /* 0x000fda0003f06270 */
[----:B------:R-:W-:Y:S05]  /*2cb0*/  @P0 EXIT ;  /* 0x000000000000094d */ /* 0x000fea0003800000 */
[----:B------:R-:W2:Y:S01]  /*2cc0*/  LDCU UR7, c[0x0][0x3c0] ;  /* 0x00007800ff0777ac */ /* 0x000ea20008000800 */
[----:B------:R-:W-:Y:S02]  /*2cd0*/  LOP3.LUT R2, RZ, R42, RZ, 0x33, !PT ;  /* 0x0000002aff027212 */ /* 0x000fe400078e33ff */
[C---:B------:R-:W-:Y:S01]  /*2ce0*/  LOP3.LUT R12, R42.reuse, 0x20, RZ, 0xfc, !PT ;  /* 0x000000202a0c7812 */ /* 0x040fe200078efcff */
[----:B------:R-:W4:Y:S01]  /*2cf0*/  LDCU.64 UR4, c[0x0][0x3b0] ;  /* 0x00007600ff0477ac */ /* 0x000f220008000a00 */
[----:B------:R-:W-:Y:S01]  /*2d00*/  LOP3.LUT R10, R42, 0x40, RZ, 0xfc, !PT ;  /* 0x000000402a0a7812 */ /* 0x000fe200078efcff */
[----:B------:R-:W-:Y:S01]  /*2d10*/  IMAD.IADD R11, R2, 0x1, R11 ;  /* 0x00000001020b7824 */ /* 0x000fe200078e020b */
[----:B------:R-:W-:Y:S01]  /*2d20*/  LOP3.LUT R9, R42, 0x60, RZ, 0xfc, !PT ;  /* 0x000000602a097812 */ /* 0x000fe200078efcff */
[----:B------:R-:W1:Y:S03]  /*2d30*/  LDCU UR12, c[0x0][0x3c4] ;  /* 0x00007880ff0c77ac */ /* 0x000e660008000800 */
[----:B0-----:R-:W-:Y:S01]  /*2d40*/  LOP3.LUT R18, R11, 0x60, RZ, 0xc0, !PT ;  /* 0x000000600b127812 */ /* 0x001fe200078ec0ff */
[----:B--2---:R-:W-:-:S02]  /*2d50*/  USHF.R.S32.HI UR6, URZ, 0x1f, UR7 ;  /* 0x0000001fff067899 */ /* 0x004fc40008011407 */
[----:B------:R-:W-:Y:S01]  /*2d60*/  IMAD R3, R3, UR7, RZ ;  /* 0x0000000703037c24 */ /* 0x000fe2000f8e02ff */
[----:B----4-:R-:W-:-:S03]  /*2d70*/  UIADD3 UR4, UP0, UPT, UR4, 0x80, URZ ;  /* 0x0000008004047890 */ /* 0x010fc6000ff1e0ff */
[C---:B------:R-:W-:Y:S02]  /*2d80*/  IMAD R3, R52.reuse, UR6, R3 ;  /* 0x0000000634037c24 */ /* 0x040fe4000f8e0203 */
[----:B------:R-:W-:Y:S01]  /*2d90*/  IMAD.WIDE.U32 R52, R52, UR7, RZ ;  /* 0x0000000734347c25 */ /* 0x000fe2000f8e00ff */
[----:B------:R-:W-:-:S03]  /*2da0*/  UIADD3.X UR5, UPT, UPT, URZ, UR5, URZ, UP0, !UPT ;  /* 0x00000005ff057290 */ /* 0x000fc600087fe4ff */
[----:B-1----:R-:W-:-:S09]  /*2db0*/  IMAD.IADD R8, R53, 0x1, R3 ;  /* 0x0000000135087824 */ /* 0x002fd200078e0203 */
.L_x_60:
[----:B0-----:R-:W0:Y:S01]  /*2dc0*/  LDCU UR6, c[0x0][0x3c4] ;  /* 0x00007880ff0677ac */ /* 0x001e220008000800 */
[----:B------:R-:W-:Y:S01]  /*2dd0*/  BSSY.RECONVERGENT B0, `(.L_x_41) ;  /* 0x00000b3000007945 */ /* 0x000fe20003800200 */
[----:B0-----:R-:W-:-:S13]  /*2de0*/  ISETP.GE.AND P0, PT, R42, UR6, PT ;  /* 0x000000062a007c0c */ /* 0x001fda000bf06270 */
[----:B-123--:R-:W-:Y:S05]  /*2df0*/  @P0 BRA `(.L_x_42) ;  /* 0x0000000800c00947 */ /* 0x00efea0003800000 */
[----:B------:R-:W3:Y:S01]  /*2e00*/  S2R R6, SR_CgaCtaId ;  /* 0x0000000000067919 */ /* 0x000ee20000008800 */
[----:B------:R-:W-:Y:S01]  /*2e10*/  MOV R2, 0x400 ;  /* 0x0000040000027802 */ /* 0x000fe20000000f00 */
[----:B------:R-:W-:Y:S01]  /*2e20*/  BSSY.RECONVERGENT B1, `(.L_x_43) ;  /* 0x000004f000017945 */ /* 0x000fe20003800200 */
[----:B------:R-:W-:Y:S01]  /*2e30*/  ISETP.NE.AND P0, PT, R18, 0x60, PT ;  /* 0x000000601200780c */ /* 0x000fe20003f05270 */
[----:B------:R-:W-:Y:S02]  /*2e40*/  IMAD R13, R0, 0x20, R45 ;  /* 0x00000020000d7824 */ /* 0x000fe400078e022d */
[----:B------:R-:W-:-:S05]  /*2e50*/  VIADD R3, R2, 0x3880 ;  /* 0x0000388002037836 */ /* 0x000fca0000000000 */
[----:B---3--:R-:W-:-:S04]  /*2e60*/  LEA R14, R6, R3, 0x18 ;  /* 0x00000003060e7211 */ /* 0x008fc800078ec0ff */
[----:B------:R-:W-:Y:S01]  /*2e70*/  LEA R3, R45, R14, 0x2 ;  /* 0x0000000e2d037211 */ /* 0x000fe200078e10ff */
[----:B------:R-:W-:-:S05]  /*2e80*/  IMAD.MOV.U32 R14, RZ, RZ, R42 ;  /* 0x000000ffff0e7224 */ /* 0x000fca00078e002a */
[----:B------:R-:W0:Y:S01]  /*2e90*/  LDS R3, [R3] ;  /* 0x0000000003037984 */ /* 0x000e220000000800 */
[----:B------:R-:W-:Y:S05]  /*2ea0*/  @!P0 BRA `(.L_x_44) ;  /* 0x0000000400188947 */ /* 0x000fea0003800000 */
[----:B------:R-:W-:Y:S01]  /*2eb0*/  VIADD R7, R2, 0x3900 ;  /* 0x0000390002077836 */ /* 0x000fe20000000000 */
[----:B------:R-:W-:Y:S04]  /*2ec0*/  BSSY.RECONVERGENT B2, `(.L_x_45) ;  /* 0x0000010000027945 */ /* 0x000fe80003800200 */
[----:B------:R-:W-:-:S04]  /*2ed0*/  LEA R6, R6, R7, 0x18 ;  /* 0x0000000706067211 */ /* 0x000fc800078ec0ff */
[----:B------:R-:W-:Y:S02]  /*2ee0*/  LEA R15, R45, R6, 0x8 ;  /* 0x000000062d0f7211 */ /* 0x000fe400078e40ff */
[----:B0-----:R-:W0:Y:S03]  /*2ef0*/  MUFU.RCP R6, R3 ;  /* 0x0000000300067308 */ /* 0x001e260000001000 */
[----:B------:R-:W-:-:S05]  /*2f00*/  IMAD R15, R42, 0x4, R15 ;  /* 0x000000042a0f7824 */ /* 0x000fca00078e020f */
[----:B------:R-:W1:Y:S01]  /*2f10*/  LDS R2, [R15] ;  /* 0x000000000f027984 */ /* 0x000e620000000800 */
[----:B0-----:R-:W-:-:S04]  /*2f20*/  FFMA R7, -R3, R6, 1 ;  /* 0x3f80000003077423 */ /* 0x001fc80000000106 */
[----:B------:R-:W-:Y:S01]  /*2f30*/  FFMA R7, R6, R7, R6 ;  /* 0x0000000706077223 */ /* 0x000fe20000000006 */
[----:B-1----:R-:W0:Y:S03]  /*2f40*/  FCHK P0, R2, R3 ;  /* 0x0000000302007302 */ /* 0x002e260000000000 */
[----:B------:R-:W-:-:S04]  /*2f50*/  FFMA R6, R2, R7, RZ ;  /* 0x0000000702067223 */ /* 0x000fc800000000ff */
[----:B------:R-:W-:-:S04]  /*2f60*/  FFMA R14, -R3, R6, R2 ;  /* 0x00000006030e7223 */ /* 0x000fc80000000102 */
[----:B------:R-:W-:Y:S01]  /*2f70*/  FFMA R14, R7, R14, R6 ;  /* 0x0000000e070e7223 */ /* 0x000fe20000000006 */
[----:B0-----:R-:W-:Y:S06]  /*2f80*/  @!P0 BRA `(.L_x_46) ;  /* 0x00000000000c8947 */ /* 0x001fec0003800000 */
[----:B------:R-:W-:-:S07]  /*2f90*/  MOV R16, 0x2fb0 ;  /* 0x00002fb000107802 */ /* 0x000fce0000000f00 */
[----:B------:R-:W-:Y:S05]  /*2fa0*/  CALL.REL.NOINC `($__internal_0_$__cuda_sm3x_div_rn_noftz_f32_slowpath) ;  /* 0x0000000800687944 */ /* 0x000fea0003c00000 */
[----:B------:R-:W-:-:S07]  /*2fb0*/  IMAD.MOV.U32 R14, RZ, RZ, R2 ;  /* 0x000000ffff0e7224 */ /* 0x000fce00078e0002 */
.L_x_46:
[----:B------:R-:W-:Y:S05]  /*2fc0*/  BSYNC.RECONVERGENT B2 ;  /* 0x0000000000027941 */ /* 0x000fea0003800200 */
.L_x_45:
[----:B------:R-:W0:Y:S01]  /*2fd0*/  LDCU UR6, c[0x0][0x3c4] ;  /* 0x00007880ff0677ac */ /* 0x000e220008000800 */
[----:B------:R-:W-:Y:S01]  /*2fe0*/  MOV R7, R5 ;  /* 0x0000000500077202 */ /* 0x000fe20000000f00 */
[----:B------:R-:W-:Y:S01]  /*2ff0*/  IMAD.MOV.U32 R6, RZ, RZ, R50 ;  /* 0x000000ffff067224 */ /* 0x000fe200078e0032 */
[----:B------:R-:W-:Y:S01]  /*3000*/  F2FP.F16.F32.PACK_AB R14, RZ, R14 ;  /* 0x0000000eff0e723e */ /* 0x000fe200000000ff */
[----:B------:R-:W1:Y:S02]  /*3010*/  LDCU.64 UR8, c[0x0][0x3b0] ;  /* 0x00007600ff0877ac */ /* 0x000e640008000a00 */
[----:B0-----:R-:W-:-:S04]  /*3020*/  IMAD.WIDE.U32 R6, R13, UR6, R6 ;  /* 0x000000060d067c25 */ /* 0x001fc8000f8e0006 */
[----:B------:R-:W-:Y:S01]  /*3030*/  IMAD R2, R13, R4, R7 ;  /* 0x000000040d027224 */ /* 0x000fe200078e0207 */
[----:B------:R-:W-:-:S05]  /*3040*/  IADD3 R7, P0, PT, R42, R6, RZ ;  /* 0x000000062a077210 */ /* 0x000fca0007f1e0ff */
[----:B------:R-:W-:Y:S01]  /*3050*/  IMAD.X R2, RZ, RZ, R2, P0 ;  /* 0x000000ffff027224 */ /* 0x000fe200000e0602 */
[----:B-1----:R-:W-:-:S04]  /*3060*/  LEA R6, P0, R7, UR8, 0x1 ;  /* 0x0000000807067c11 */ /* 0x002fc8000f8008ff */
[--C-:B------:R-:W-:Y:S02]  /*3070*/  LEA.HI.X R7, R7, UR9, R2.reuse, 0x1, P0 ;  /* 0x0000000907077c11 */ /* 0x100fe400080f0c02 */
[----:B------:R-:W-:Y:S01]  /*3080*/  PRMT R2, R14, 0x7610, R2 ;  /* 0x000076100e027816 */ /* 0x000fe20000000002 */
[----:B------:R-:W-:Y:S01]  /*3090*/  IMAD.MOV.U32 R14, RZ, RZ, R12 ;  /* 0x000000ffff0e7224 */ /* 0x000fe200078e000c */
[----:B------:R-:W-:-:S03]  /*30a0*/  ISETP.NE.AND P0, PT, R18, RZ, PT ;  /* 0x000000ff1200720c */ /* 0x000fc60003f05270 */
[----:B------:R1:W-:Y:S10]  /*30b0*/  STG.E.U16 desc[UR10][R6.64], R2 ;  /* 0x0000000206007986 */ /* 0x0003f4000c10150a */
[----:B------:R-:W-:Y:S05]  /*30c0*/  @!P0 BRA `(.L_x_44) ;  /* 0x0000000000908947 */ /* 0x000fea0003800000 */
[----:B------:R-:W0:Y:S01]  /*30d0*/  LDS R16, [R15+0x80] ;  /* 0x000080000f107984 */ /* 0x000e220000000800 */
[----:B-1----:R-:W1:Y:S01]  /*30e0*/  MUFU.RCP R2, R3 ;  /* 0x0000000300027308 */ /* 0x002e620000001000 */
[----:B------:R-:W-:Y:S01]  /*30f0*/  BSSY.RECONVERGENT B2, `(.L_x_47) ;  /* 0x000000c000027945 */ /* 0x000fe20003800200 */
[----:B------:R-:W-:Y:S01]  /*3100*/  ISETP.NE.AND P2, PT, R18, 0x20, PT ;  /* 0x000000201200780c */ /* 0x000fe20003f45270 */
[----:B-1----:R-:W-:-:S04]  /*3110*/  FFMA R17, -R3, R2, 1 ;  /* 0x3f80000003117423 */ /* 0x002fc80000000102 */
[----:B------:R-:W-:Y:S01]  /*3120*/  FFMA R2, R2, R17, R2 ;  /* 0x0000001102027223 */ /* 0x000fe20000000002 */
[----:B0-----:R-:W0:Y:S03]  /*3130*/  FCHK P0, R16, R3 ;  /* 0x0000000310007302 */ /* 0x001e260000000000 */
[----:B------:R-:W-:-:S04]  /*3140*/  FFMA R14, R2, R16, RZ ;  /* 0x00000010020e7223 */ /* 0x000fc800000000ff */
[----:B------:R-:W-:-:S04]  /*3150*/  FFMA R17, -R3, R14, R16 ;  /* 0x0000000e03117223 */ /* 0x000fc80000000110 */
[----:B------:R-:W-:Y:S01]  /*3160*/  FFMA R2, R2, R17, R14 ;  /* 0x0000001102027223 */ /* 0x000fe2000000000e */
[----:B0-----:R-:W-:Y:S06]  /*3170*/  @!P0 BRA `(.L_x_48) ;  /* 0x00000000000c8947 */ /* 0x001fec0003800000 */
[----:B------:R-:W-:Y:S01]  /*3180*/  IMAD.MOV.U32 R2, RZ, RZ, R16 ;  /* 0x000000ffff027224 */ /* 0x000fe200078e0010 */
[----:B------:R-:W-:-:S07]  /*3190*/  MOV R16, 0x31b0 ;  /* 0x000031b000107802 */ /* 0x000fce0000000f00 */
[----:B------:R-:W-:Y:S05]  /*31a0*/  CALL.REL.NOINC `($__internal_0_$__cuda_sm3x_div_rn_noftz_f32_slowpath) ;  /* 0x0000000400e87944 */ /* 0x000fea0003c00000 */
.L_x_48:
[----:B------:R-:W-:Y:S05]  /*31b0*/  BSYNC.RECONVERGENT B2 ;  /* 0x0000000000027941 */ /* 0x000fea0003800200 */
.L_x_47:
[----:B------:R-:W-:Y:S02]  /*31c0*/  F2FP.F16.F32.PACK_AB R2, RZ, R2 ;  /* 0x00000002ff02723e */ /* 0x000fe400000000ff */
[----:B------:R-:W-:-:S03]  /*31d0*/  MOV R14, R10 ;  /* 0x0000000a000e7202 */ /* 0x000fc60000000f00 */
[----:B------:R2:W-:Y:S01]  /*31e0*/  STG.E.U16 desc[UR10][R6.64+0x40], R2 ;  /* 0x0000400206007986 */ /* 0x0005e2000c10150a */
[----:B------:R-:W-:Y:S05]  /*31f0*/  @!P2 BRA `(.L_x_44) ;  /* 0x000000000044a947 */ /* 0x000fea0003800000 */
[----:B------:R-:W0:Y:S01]  /*3200*/  LDS R16, [R15+0x100] ;  /* 0x000100000f107984 */ /* 0x000e220000000800 */
[----:B--2---:R-:W1:Y:S01]  /*3210*/  MUFU.RCP R2, R3 ;  /* 0x0000000300027308 */ /* 0x004e620000001000 */
[----:B------:R-:W-:Y:S01]  /*3220*/  BSSY.RECONVERGENT B2, `(.L_x_49) ;  /* 0x000000b000027945 */ /* 0x000fe20003800200 */
[----:B-1----:R-:W-:-:S04]  /*3230*/  FFMA R17, -R3, R2, 1 ;  /* 0x3f80000003117423 */ /* 0x002fc80000000102 */
[----:B------:R-:W-:Y:S02]  /*3240*/  FFMA R2, R2, R17, R2 ;  /* 0x0000001102027223 */ /* 0x000fe40000000002 */
[----:B0-----:R-:W0:Y:S02]  /*3250*/  FCHK P0, R16, R3 ;  /* 0x0000000310007302 */ /* 0x001e240000000000 */
[----:B------:R-:W-:-:S04]  /*3260*/  FFMA R14, R2, R16, RZ ;  /* 0x00000010020e7223 */ /* 0x000fc800000000ff */
[----:B------:R-:W-:-:S04]  /*3270*/  FFMA R17, -R3, R14, R16 ;  /* 0x0000000e03117223 */ /* 0x000fc80000000110 */
[----:B------:R-:W-:Y:S01]  /*3280*/  FFMA R2, R2, R17, R14 ;  /* 0x0000001102027223 */ /* 0x000fe2000000000e */
[----:B0-----:R-:W-:Y:S06]  /*3290*/  @!P0 BRA `(.L_x_50) ;  /* 0x00000000000c8947 */ /* 0x001fec0003800000 */
[----:B------:R-:W-:Y:S01]  /*32a0*/  IMAD.MOV.U32 R2, RZ, RZ, R16 ;  /* 0x000000ffff027224 */ /* 0x000fe200078e0010 */
[----:B------:R-:W-:-:S07]  /*32b0*/  MOV R16, 0x32d0 ;  /* 0x000032d000107802 */ /* 0x000fce0000000f00 */
[----:B------:R-:W-:Y:S05]  /*32c0*/  CALL.REL.NOINC `($__internal_0_$__cuda_sm3x_div_rn_noftz_f32_slowpath) ;  /* 0x0000000400a07944 */ /* 0x000fea0003c00000 */
.L_x_50:
[----:B------:R-:W-:Y:S05]  /*32d0*/  BSYNC.RECONVERGENT B2 ;  /* 0x0000000000027941 */ /* 0x000fea0003800200 */
.L_x_49:
[----:B------:R-:W-:Y:S01]  /*32e0*/  F2FP.F16.F32.PACK_AB R2, RZ, R2 ;  /* 0x00000002ff02723e */ /* 0x000fe200000000ff */
[----:B------:R-:W-:-:S04]  /*32f0*/  IMAD.MOV.U32 R14, RZ, RZ, R9 ;  /* 0x000000ffff0e7224 */ /* 0x000fc800078e0009 */
[----:B------:R3:W-:Y:S03]  /*3300*/  STG.E.U16 desc[UR10][R6.64+0x80], R2 ;  /* 0x0000800206007986 */ /* 0x0007e6000c10150a */
.L_x_44:
[----:B------:R-:W-:Y:S05]  /*3310*/  BSYNC.RECONVERGENT B1 ;  /* 0x0000000000017941 */ /* 0x000fea0003800200 */
.L_x_43:
[----:B------:R-:W-:-:S13]  /*3320*/  ISETP.GE.U32.AND P0, PT, R11, 0x60, PT ;  /* 0x000000600b00780c */ /* 0x000fda0003f06070 */
[----:B------:R-:W-:Y:S05]  /*3330*/  @!P0 BRA `(.L_x_42) ;  /* 0x0000000400708947 */ /* 0x000fea0003800000 */
[----:B------:R-:W4:Y:S01]  /*3340*/  S2UR UR7, SR_CgaCtaId ;  /* 0x00000000000779c3 */ /* 0x000f220000008800 */
[----:B------:R-:W5:Y:S01]  /*3350*/  LDCU UR8, c[0x0][0x3c4] ;  /* 0x00007880ff0877ac */ /* 0x000f620008000800 */
[----:B-123--:R-:W-:Y:S02]  /*3360*/  IADD3 R7, P0, PT, R13, R52, RZ ;  /* 0x000000340d077210 */ /* 0x00efe40007f1e0ff */
[----:B------:R-:W-:Y:S01]  /*3370*/  MOV R15, RZ ;  /* 0x000000ff000f7202 */ /* 0x000fe20000000f00 */
[----:B------:R-:W-:Y:S02]  /*3380*/  UMOV UR6, 0x400 ;  /* 0x0000040000067882 */ /* 0x000fe40000000000 */
[----:B------:R-:W-:Y:S01]  /*3390*/  IMAD.X R2, RZ, RZ, R8, P0 ;  /* 0x000000ffff027224 */ /* 0x000fe200000e0608 */
[----:B------:R-:W-:Y:S01]  /*33a0*/  UIADD3 UR6, UPT, UPT, UR6, 0x3900, URZ ;  /* 0x0000390006067890 */ /* 0x000fe2000fffe0ff */
[----:B------:R-:W-:-:S04]  /*33b0*/  IMAD R13, R4, R7, RZ ;  /* 0x00000007040d7224 */ /* 0x000fc800078e02ff */
[----:B-----5:R-:W-:Y:S02]  /*33c0*/  IMAD R17, R2, UR8, R13 ;  /* 0x0000000802117c24 */ /* 0x020fe4000f8e020d */
[--C-:B------:R-:W-:Y:S02]  /*33d0*/  IMAD R13, R45, 0x40, R14.reuse ;  /* 0x000000402d0d7824 */ /* 0x100fe400078e020e */
[----:B------:R-:W-:Y:S01]  /*33e0*/  IMAD.WIDE.U32 R6, R7, UR8, R14 ;  /* 0x0000000807067c25 */ /* 0x000fe2000f8e000e */
[----:B----4-:R-:W-:-:S03]  /*33f0*/  ULEA UR6, UR7, UR6, 0x18 ;  /* 0x0000000607067291 */ /* 0x010fc6000f8ec0ff */
[----:B------:R-:W-:Y:S01]  /*3400*/  IMAD.IADD R7, R7, 0x1, R17 ;  /* 0x0000000107077824 */ /* 0x000fe200078e0211 */
[C---:B------:R-:W-:Y:S02]  /*3410*/  LEA R15, P0, R6.reuse, UR4, 0x1 ;  /* 0x00000004060f7c11 */ /* 0x040fe4000f8008ff */
[----:B------:R-:W-:Y:S02]  /*3420*/  LEA R13, R13, UR6, 0x2 ;  /* 0x000000060d0d7c11 */ /* 0x000fe4000f8e10ff */
[----:B------:R-:W-:-:S03]  /*3430*/  LEA.HI.X R16, R6, UR5, R7, 0x1, P0 ;  /* 0x0000000506107c11 */ /* 0x000fc600080f0c07 */
[----:B------:R-:W-:-:S07]  /*3440*/  VIADD R13, R13, 0x100 ;  /* 0x000001000d0d7836 */ /* 0x000fce0000000000 */
.L_x_59:
[----:B------:R-:W1:Y:S01]  /*3450*/  LDS R20, [R13+-0x100] ;  /* 0xffff00000d147984 */ /* 0x000e620000000800 */
[----:B0-----:R-:W0:Y:S01]  /*3460*/  MUFU.RCP R2, R3 ;  /* 0x0000000300027308 */ /* 0x001e220000001000 */
[----:B------:R-:W-:Y:S01]  /*3470*/  BSSY.RECONVERGENT B1, `(.L_x_51) ;  /* 0x000000d000017945 */ /* 0x000fe20003800200 */
[----:B0-----:R-:W-:-:S04]  /*3480*/  FFMA R7, -R3, R2, 1 ;  /* 0x3f80000003077423 */ /* 0x001fc80000000102 */
[----:B------:R-:W-:Y:S02]  /*3490*/  FFMA R2, R2, R7, R2 ;  /* 0x0000000702027223 */ /* 0x000fe40000000002 */
[----:B-1----:R-:W0:Y:S02]  /*34a0*/  FCHK P0, R20, R3 ;  /* 0x0000000314007302 */ /* 0x002e240000000000 */
[----:B------:R-:W-:-:S04]  /*34b0*/  FFMA R6, R2, R20, RZ ;  /* 0x0000001402067223 */ /* 0x000fc800000000ff */
[----:B------:R-:W-:-:S04]  /*34c0*/  FFMA R7, -R3, R6, R20 ;  /* 0x0000000603077223 */ /* 0x000fc80000000114 */
[----:B------:R-:W-:Y:S01]  /*34d0*/  FFMA R2, R2, R7, R6 ;  /* 0x0000000702027223 */ /* 0x000fe20000000006 */
[----:B------:R-:W-:Y:S01]  /*34e0*/  MOV R6, R15 ;  /* 0x0000000f00067202 */ /* 0x000fe20000000f00 */
[----:B------:R-:W-:Y:S01]  /*34f0*/  IMAD.MOV.U32 R7, RZ, RZ, R16 ;  /* 0x000000ffff077224 */ /* 0x000fe200078e0010 */
[----:B0-----:R-:W-:Y:S06]  /*3500*/  @!P0 BRA `(.L_x_52) ;  /* 0x00000000000c8947 */ /* 0x001fec0003800000 */
[----:B------:R-:W-:Y:S01]  /*3510*/  IMAD.MOV.U32 R2, RZ, RZ, R20 ;  /* 0x000000ffff027224 */ /* 0x000fe200078e0014 */
[----:B------:R-:W-:-:S07]  /*3520*/  MOV R16, 0x3540 ;  /* 0x0000354000107802 */ /* 0x000fce0000000f00 */
[----:B------:R-:W-:Y:S05]  /*3530*/  CALL.REL.NOINC `($__internal_0_$__cuda_sm3x_div_rn_noftz_f32_slowpath) ;  /* 0x0000000400047944 */ /* 0x000fea0003c00000 */
.L_x_52:
[----:B------:R-:W-:Y:S05]  /*3540*/  BSYNC.RECONVERGENT B1 ;  /* 0x0000000000017941 */ /* 0x000fea0003800200 */
.L_x_51:
[----:B------:R-:W0:Y:S01]  /*3550*/  LDS R20, [R13+-0x80] ;  /* 0xffff80000d147984 */ /* 0x000e220000000800 */
[----:B------:R-:W1:Y:S01]  /*3560*/  MUFU.RCP R16, R3 ;  /* 0x0000000300107308 */ /* 0x000e620000001000 */
[----:B------:R-:W-:Y:S01]  /*3570*/  F2FP.F16.F32.PACK_AB R2, RZ, R2 ;  /* 0x00000002ff02723e */ /* 0x000fe200000000ff */
[----:B------:R-:W-:Y:S03]  /*3580*/  BSSY.RECONVERGENT B1, `(.L_x_53) ;  /* 0x000000d000017945 */ /* 0x000fe60003800200 */
[----:B------:R-:W-:-:S05]  /*3590*/  PRMT R17, R2, 0x7610, R17 ;  /* 0x0000761002117816 */ /* 0x000fca0000000011 */
[----:B------:R2:W-:Y:S01]  /*35a0*/  STG.E.U16 desc[UR10][R6.64+-0x80], R17 ;  /* 0xffff801106007986 */ /* 0x0005e2000c10150a */
[----:B-1----:R-:W-:-:S04]  /*35b0*/  FFMA R15, -R3, R16, 1 ;  /* 0x3f800000030f7423 */ /* 0x002fc80000000110 */
[----:B------:R-:W-:Y:S01]  /*35c0*/  FFMA R2, R16, R15, R16 ;  /* 0x0000000f10027223 */ /* 0x000fe20000000010 */
[----:B0-----:R-:W0:Y:S03]  /*35d0*/  FCHK P0, R20, R3 ;  /* 0x0000000314007302 */ /* 0x001e260000000000 */
[----:B------:R-:W-:-:S04]  /*35e0*/  FFMA R15, R2, R20, RZ ;  /* 0x00000014020f7223 */ /* 0x000fc800000000ff */
[----:B------:R-:W-:-:S04]  /*35f0*/  FFMA R16, -R3, R15, R20 ;  /* 0x0000000f03107223 */ /* 0x000fc80000000114 */
[----:B------:R-:W-:Y:S01]  /*3600*/  FFMA R2, R2, R16, R15 ;  /* 0x0000001002027223 */ /* 0x000fe2000000000f */
[----:B0-2---:R-:W-:Y:S06]  /*3610*/  @!P0 BRA `(.L_x_54) ;  /* 0x00000000000c8947 */ /* 0x005fec0003800000 */
[----:B------:R-:W-:Y:S01]  /*3620*/  IMAD.MOV.U32 R2, RZ, RZ, R20 ;  /* 0x000000ffff027224 */ /* 0x000fe200078e0014 */
[----:B------:R-:W-:-:S07]  /*3630*/  MOV R16, 0x3650 ;  /* 0x0000365000107802 */ /* 0x000fce0000000f00 */
[----:B------:R-:W-:Y:S05]  /*3640*/  CALL.REL.NOINC `($__internal_0_$__cuda_sm3x_div_rn_noftz_f32_slowpath) ;  /* 0x0000000000c07944 */ /* 0x000fea0003c00000 */
.L_x_54:
[----:B------:R-:W-:Y:S05]  /*3650*/  BSYNC.RECONVERGENT B1 ;  /* 0x0000000000017941 */ /* 0x000fea0003800200 */
.L_x_53:
[----:B------:R-:W0:Y:S01]  /*3660*/  LDS R20, [R13] ;  /* 0x000000000d147984 */ /* 0x000e220000000800 */
        /* <DEDUP_REMOVED lines=12> */
[----:B------:R-:W-:Y:S02]  /*3730*/  MOV R2, R20 ;  /* 0x0000001400027202 */ /* 0x000fe40000000f00 */
[----:B------:R-:W-:-:S07]  /*3740*/  MOV R16, 0x3760 ;  /* 0x0000376000107802 */ /* 0x000fce0000000f00 */
[----:B------:R-:W-:Y:S05]  /*3750*/  CALL.REL.NOINC `($__internal_0_$__cuda_sm3x_div_rn_noftz_f32_slowpath) ;  /* 0x00000000007c7944 */ /* 0x000fea0003c00000 */
.L_x_56:
[----:B------:R-:W-:Y:S05]  /*3760*/  BSYNC.RECONVERGENT B1 ;  /* 0x0000000000017941 */ /* 0x000fea0003800200 */
.L_x_55:
[----:B------:R-:W0:Y:S01]  /*3770*/  LDS R20, [R13+0x80] ;  /* 0x000080000d147984 */ /* 0x000e220000000800 */
        /* <DEDUP_REMOVED lines=15> */
.L_x_58:
[----:B------:R-:W-:Y:S05]  /*3870*/  BSYNC.RECONVERGENT B1 ;  /* 0x0000000000017941 */ /* 0x000fea0003800200 */
.L_x_57:
[----:B------:R-:W-:Y:S01]  /*3880*/  F2FP.F16.F32.PACK_AB R2, RZ, R2 ;  /* 0x00000002ff02723e */ /* 0x000fe200000000ff */
[----:B------:R-:W-:Y:S01]  /*3890*/  VIADD R14, R14, 0x80 ;  /* 0x000000800e0e7836 */ /* 0x000fe20000000000 */
[----:B------:R-:W-:Y:S02]  /*38a0*/  IADD3 R15, P1, PT, R6, 0x100, RZ ;  /* 0x00000100060f7810 */ /* 0x000fe40007f3e0ff */
[----:B------:R-:W-:Y:S01]  /*38b0*/  IADD3 R13, PT, PT, R13, 0x200, RZ ;  /* 0x000002000d0d7810 */ /* 0x000fe20007ffe0ff */
[----:B------:R4:W-:Y:S01]  /*38c0*/  STG.E.U16 desc[UR10][R6.64+0x40], R2 ;  /* 0x0000400206007986 */ /* 0x0009e2000c10150a */
[----:B------:R-:W-:Y:S01]  /*38d0*/  ISETP.GE.AND P0, PT, R14, UR12, PT ;  /* 0x0000000c0e007c0c */ /* 0x000fe2000bf06270 */
[----:B------:R-:W-:-:S12]  /*38e0*/  IMAD.X R16, RZ, RZ, R7, P1 ;  /* 0x000000ffff107224 */ /* 0x000fd800008e0607 */
[----:B----4-:R-:W-:Y:S05]  /*38f0*/  @!P0 BRA `(.L_x_59) ;  /* 0xfffffff800d48947 */ /* 0x010fea000383ffff */
.L_x_42:
[----:B------:R-:W-:Y:S05]  /*3900*/  BSYNC.RECONVERGENT B0 ;  /* 0x0000000000007941 */ /* 0x000fea0003800200 */
.L_x_41:
[----:B------:R-:W-:-:S05]  /*3910*/  VIADD R45, R45, 0x4 ;  /* 0x000000042d2d7836 */ /* 0x000fca0000000000 */
[----:B------:R-:W-:-:S13]  /*3920*/  ISETP.GE.AND P0, PT, R45, R40, PT ;  /* 0x000000282d00720c */ /* 0x000fda0003f06270 */
[----:B------:R-:W-:Y:S05]  /*3930*/  @!P0 BRA `(.L_x_60) ;  /* 0xfffffff400208947 */ /* 0x000fea000383ffff */
[----:B------:R-:W-:Y:S05]  /*3940*/  EXIT ;  /* 0x000000000000794d */ /* 0x000fea0003800000 */
        .weak           $__internal_0_$__cuda_sm3x_div_rn_noftz_f32_slowpath
        .type           $__internal_0_$__cuda_sm3x_div_rn_noftz_f32_slowpath,@function
        .size           $__internal_0_$__cuda_sm3x_div_rn_noftz_f32_slowpath,(.L_x_73 - $__internal_0_$__cuda_sm3x_div_rn_noftz_f32_slowpath)
$__internal_0_$__cuda_sm3x_div_rn_noftz_f32_slowpath:
[--C-:B------:R-:W-:Y:S01]  /*3950*/  SHF.R.U32.HI R19, RZ, 0x17, R3.reuse ;  /* 0x00000017ff137819 */ /* 0x100fe20000011603 */
[----:B------:R-:W-:Y:S01]  /*3960*/  BSSY.RECONVERGENT B3, `(.L_x_61) ;  /* 0x0000063000037945 */ /* 0x000fe20003800200 */
[----:B------:R-:W-:Y:S02]  /*3970*/  SHF.R.U32.HI R17, RZ, 0x17, R2 ;  /* 0x00000017ff117819 */ /* 0x000fe40000011602 */
[----:B------:R-:W-:Y:S02]  /*3980*/  LOP3.LUT R24, R19, 0xff, RZ, 0xc0, !PT ;  /* 0x000000ff13187812 */ /* 0x000fe400078ec0ff */
[----:B------:R-:W-:Y:S01]  /*3990*/  LOP3.LUT R22, R17, 0xff, RZ, 0xc0, !PT ;  /* 0x000000ff11167812 */ /* 0x000fe200078ec0ff */
[----:B------:R-:W-:Y:S02]  /*39a0*/  IMAD.MOV.U32 R17, RZ, RZ, R3 ;  /* 0x000000ffff117224 */ /* 0x000fe400078e0003 */
[----:B------:R-:W-:Y:S01]  /*39b0*/  VIADD R21, R24, 0xffffffff ;  /* 0xffffffff18157836 */ /* 0x000fe20000000000 */
[----:B------:R-:W-:-:S04]  /*39c0*/  IADD3 R20, PT, PT, R22, -0x1, RZ ;  /* 0xffffffff16147810 */ /* 0x000fc80007ffe0ff */
[----:B------:R-:W-:-:S04]  /*39d0*/  ISETP.GT.U32.AND P0, PT, R21, 0xfd, PT ;  /* 0x000000fd1500780c */ /* 0x000fc80003f04070 */
[----:B------:R-:W-:-:S13]  /*39e0*/  ISETP.GT.U32.OR P0, PT, R20, 0xfd, P0 ;  /* 0x000000fd1400780c */ /* 0x000fda0000704470 */
[----:B------:R-:W-:Y:S01]  /*39f0*/  @!P0 IMAD.MOV.U32 R19, RZ, RZ, RZ ;  /* 0x000000ffff138224 */ /* 0x000fe200078e00ff */
[----:B------:R-:W-:Y:S06]  /*3a00*/  @!P0 BRA `(.L_x_62) ;  /* 0x00000000005c8947 */ /* 0x000fec0003800000 */
[----:B------:R-:W-:Y:S02]  /*3a10*/  FSETP.GTU.FTZ.AND P0, PT, |R2|, +INF , PT ;  /* 0x7f8000000200780b */ /* 0x000fe40003f1c200 */
[----:B------:R-:W-:-:S04]  /*3a20*/  FSETP.GTU.FTZ.AND P1, PT, |R3|, +INF , PT ;  /* 0x7f8000000300780b */ /* 0x000fc80003f3c200 */
[----:B------:R-:W-:-:S13]  /*3a30*/  PLOP3.LUT P0, PT, P0, P1, PT, 0xf8, 0x8f ;  /* 0x00000000008f781c */ /* 0x000fda0000703f70 */
[----:B------:R-:W-:Y:S05]  /*3a40*/  @P0 BRA `(.L_x_63) ;  /* 0x00000004004c0947 */ /* 0x000fea0003800000 */
[----:B------:R-:W-:-:S13]  /*3a50*/  LOP3.LUT P0, RZ, R17, 0x7fffffff, R2, 0xc8, !PT ;  /* 0x7fffffff11ff7812 */ /* 0x000fda000780c802 */
[----:B------:R-:W-:Y:S05]  /*3a60*/  @!P0 BRA `(.L_x_64) ;  /* 0x00000004003c8947 */ /* 0x000fea0003800000 */
[C---:B------:R-:W-:Y:S02]  /*3a70*/  FSETP.NEU.FTZ.AND P0, PT, |R2|.reuse, +INF , PT ;  /* 0x7f8000000200780b */ /* 0x040fe40003f1d200 */
[----:B------:R-:W-:Y:S02]  /*3a80*/  FSETP.NEU.FTZ.AND P3, PT, |R3|, +INF , PT ;  /* 0x7f8000000300780b */ /* 0x000fe40003f7d200 */
[----:B------:R-:W-:-:S11]  /*3a90*/  FSETP.NEU.FTZ.AND P1, PT, |R2|, +INF , PT ;  /* 0x7f8000000200780b */ /* 0x000fd60003f3d200 */
[----:B------:R-:W-:Y:S05]  /*3aa0*/  @!P3 BRA !P0, `(.L_x_64) ;  /* 0x00000004002cb947 */ /* 0x000fea0004000000 */
[----:B------:R-:W-:-:S04]  /*3ab0*/  LOP3.LUT P0, RZ, R2, 0x7fffffff, RZ, 0xc0, !PT ;  /* 0x7fffffff02ff7812 */ /* 0x000fc8000780c0ff */
[----:B------:R-:W-:-:S13]  /*3ac0*/  PLOP3.LUT P0, PT, P3, P0, PT, 0x2f, 0xf2 ;  /* 0x0000000000f2781c */ /* 0x000fda0001f00577 */
[----:B------:R-:W-:Y:S05]  /*3ad0*/  @P0 BRA `(.L_x_65) ;  /* 0x0000000400180947 */ /* 0x000fea0003800000 */
[----:B------:R-:W-:-:S04]  /*3ae0*/  LOP3.LUT P0, RZ, R17, 0x7fffffff, RZ, 0xc0, !PT ;  /* 0x7fffffff11ff7812 */ /* 0x000fc8000780c0ff */
[----:B------:R-:W-:-:S13]  /*3af0*/  PLOP3.LUT P0, PT, P1, P0, PT, 0x2f, 0xf2 ;  /* 0x0000000000f2781c */ /* 0x000fda0000f00577 */
[----:B------:R-:W-:Y:S05]  /*3b00*/  @P0 BRA `(.L_x_66) ;  /* 0x0000000400000947 */ /* 0x000fea0003800000 */
[----:B------:R-:W-:Y:S02]  /*3b10*/  ISETP.GE.AND P0, PT, R20, RZ, PT ;  /* 0x000000ff1400720c */ /* 0x000fe40003f06270 */
[----:B------:R-:W-:-:S11]  /*3b20*/  ISETP.GE.AND P1, PT, R21, RZ, PT ;  /* 0x000000ff1500720c */ /* 0x000fd60003f26270 */
[----:B------:R-:W-:Y:S01]  /*3b30*/  @P0 MOV R19, RZ ;  /* 0x000000ff00130202 */ /* 0x000fe20000000f00 */
[----:B------:R-:W-:Y:S02]  /*3b40*/  @!P0 IMAD.MOV.U32 R19, RZ, RZ, -0x40 ;  /* 0xffffffc0ff138424 */ /* 0x000fe400078e00ff */
[----:B------:R-:W-:Y:S01]  /*3b50*/  @!P0 FFMA R2, R2, 1.84467440737095516160e+19, RZ ;  /* 0x5f80000002028823 */ /* 0x000fe200000000ff */
[----:B------:R-:W-:Y:S01]  /*3b60*/  @!P1 FFMA R17, R3, 1.84467440737095516160e+19, RZ ;  /* 0x5f80000003119823 */ /* 0x000fe200000000ff */
[----:B------:R-:W-:-:S07]  /*3b70*/  @!P1 VIADD R19, R19, 0x40 ;  /* 0x0000004013139836 */ /* 0x000fce0000000000 */
.L_x_62:
[----:B------:R-:W-:Y:S01]  /*3b80*/  LEA R20, R24, 0xc0800000, 0x17 ;  /* 0xc080000018147811 */ /* 0x000fe200078eb8ff */
[----:B------:R-:W-:Y:S03]  /*3b90*/  BSSY.RECONVERGENT B4, `(.L_x_67) ;  /* 0x0000036000047945 */ /* 0x000fe60003800200 */
[----:B------:R-:W-:Y:S01]  /*3ba0*/  IADD3 R20, PT, PT, -R20, R17, RZ ;  /* 0x0000001114147210 */ /* 0x000fe20007ffe1ff */
[----:B------:R-:W-:-:S03]  /*3bb0*/  VIADD R17, R22, 0xffffff81 ;  /* 0xffffff8116117836 */ /* 0x000fc60000000000 */
[----:B------:R0:W1:Y:S01]  /*3bc0*/  MUFU.RCP R21, R20 ;  /* 0x0000001400157308 */ /* 0x0000620000001000 */
[----:B------:R-:W-:Y:S01]  /*3bd0*/  FADD.FTZ R23, -R20, -RZ ;  /* 0x800000ff14177221 */ /* 0x000fe20000010100 */
[C---:B------:R-:W-:Y:S01]  /*3be0*/  IMAD R2, R17.reuse, -0x800000, R2 ;  /* 0xff80000011027824 */ /* 0x040fe200078e0202 */
[----:B0-----:R-:W-:-:S05]  /*3bf0*/  IADD3 R20, PT, PT, R17, 0x7f, -R24 ;  /* 0x0000007f11147810 */ /* 0x001fca0007ffe818 */
[----:B------:R-:W-:Y:S02]  /*3c00*/  IMAD.IADD R20, R20, 0x1, R19 ;  /* 0x0000000114147824 */ /* 0x000fe400078e0213 */
[----:B-1----:R-:W-:-:S04]  /*3c10*/  FFMA R22, R21, R23, 1 ;  /* 0x3f80000015167423 */ /* 0x002fc80000000017 */
[----:B------:R-:W-:-:S04]  /*3c20*/  FFMA R26, R21, R22, R21 ;  /* 0x00000016151a7223 */ /* 0x000fc80000000015 */
[----:B------:R-:W-:-:S04]  /*3c30*/  FFMA R21, R2, R26, RZ ;  /* 0x0000001a02157223 */ /* 0x000fc800000000ff */
[----:B------:R-:W-:-:S04]  /*3c40*/  FFMA R22, R23, R21, R2 ;  /* 0x0000001517167223 */ /* 0x000fc80000000002 */
[----:B------:R-:W-:-:S04]  /*3c50*/  FFMA R25, R26, R22, R21 ;  /* 0x000000161a197223 */ /* 0x000fc80000000015 */
[----:B------:R-:W-:-:S04]  /*3c60*/  FFMA R22, R23, R25, R2 ;  /* 0x0000001917167223 */ /* 0x000fc80000000002 */
[----:B------:R-:W-:-:S05]  /*3c70*/  FFMA R21, R26, R22, R25 ;  /* 0x000000161a157223 */ /* 0x000fca0000000019 */
[----:B------:R-:W-:-:S04]  /*3c80*/  SHF.R.U32.HI R2, RZ, 0x17, R21 ;  /* 0x00000017ff027819 */ /* 0x000fc80000011615 */
[----:B------:R-:W-:-:S04]  /*3c90*/  LOP3.LUT R2, R2, 0xff, RZ, 0xc0, !PT ;  /* 0x000000ff02027812 */ /* 0x000fc800078ec0ff */
[----:B------:R-:W-:-:S05]  /*3ca0*/  IADD3 R23, PT, PT, R2, R20, RZ ;  /* 0x0000001402177210 */ /* 0x000fca0007ffe0ff */
[----:B------:R-:W-:-:S05]  /*3cb0*/  VIADD R2, R23, 0xffffffff ;  /* 0xffffffff17027836 */ /* 0x000fca0000000000 */
[----:B------:R-:W-:-:S13]  /*3cc0*/  ISETP.GE.U32.AND P0, PT, R2, 0xfe, PT ;  /* 0x000000fe0200780c */ /* 0x000fda0003f06070 */
[----:B------:R-:W-:Y:S05]  /*3cd0*/  @!P0 BRA `(.L_x_68) ;  /* 0x0000000000808947 */ /* 0x000fea0003800000 */
[----:B------:R-:W-:-:S13]  /*3ce0*/  ISETP.GT.AND P0, PT, R23, 0xfe, PT ;  /* 0x000000fe1700780c */ /* 0x000fda0003f04270 */
[----:B------:R-:W-:Y:S05]  /*3cf0*/  @P0 BRA `(.L_x_69) ;  /* 0x00000000006c0947 */ /* 0x000fea0003800000 */
[----:B------:R-:W-:-:S13]  /*3d00*/  ISETP.GE.AND P0, PT, R23, 0x1, PT ;  /* 0x000000011700780c */ /* 0x000fda0003f06270 */
[----:B------:R-:W-:Y:S05]  /*3d10*/  @P0 BRA `(.L_x_70) ;  /* 0x0000000000740947 */ /* 0x000fea0003800000 */
[----:B------:R-:W-:Y:S02]  /*3d20*/  ISETP.GE.AND P0, PT, R23, -0x18, PT ;  /* 0xffffffe81700780c */ /* 0x000fe40003f06270 */
[----:B------:R-:W-:-:S11]  /*3d30*/  LOP3.LUT R21, R21, 0x80000000, RZ, 0xc0, !PT ;  /* 0x8000000015157812 */ /* 0x000fd600078ec0ff */
[----:B------:R-:W-:Y:S05]  /*3d40*/  @!P0 BRA `(.L_x_70) ;  /* 0x0000000000688947 */ /* 0x000fea0003800000 */
[CCC-:B------:R-:W-:Y:S01]  /*3d50*/  FFMA.RZ R2, R26.reuse, R22.reuse, R25.reuse ;  /* 0x000000161a027223 */ /* 0x1c0fe2000000c019 */
[C---:B------:R-:W-:Y:S02]  /*3d60*/  VIADD R20, R23.reuse, 0x20 ;  /* 0x0000002017147836 */ /* 0x040fe40000000000 */
[-CC-:B------:R-:W-:Y:S01]  /*3d70*/  FFMA.RM R17, R26, R22.reuse, R25.reuse ;  /* 0x000000161a117223 */ /* 0x180fe20000004019 */
[C---:B------:R-:W-:Y:S02]  /*3d80*/  ISETP.NE.AND P3, PT, R23.reuse, RZ, PT ;  /* 0x000000ff1700720c */ /* 0x040fe40003f65270 */
[----:B------:R-:W-:Y:S01]  /*3d90*/  LOP3.LUT R19, R2, 0x7fffff, RZ, 0xc0, !PT ;  /* 0x007fffff02137812 */ /* 0x000fe200078ec0ff */
[----:B------:R-:W-:Y:S01]  /*3da0*/  FFMA.RP R2, R26, R22, R25 ;  /* 0x000000161a027223 */ /* 0x000fe20000008019 */
[----:B------:R-:W-:Y:S02]  /*3db0*/  ISETP.NE.AND P1, PT, R23, RZ, PT ;  /* 0x000000ff1700720c */ /* 0x000fe40003f25270 */
[----:B------:R-:W-:-:S02]  /*3dc0*/  LOP3.LUT R19, R19, 0x800000, RZ, 0xfc, !PT ;  /* 0x0080000013137812 */ /* 0x000fc400078efcff */
[----:B------:R-:W-:Y:S02]  /*3dd0*/  IADD3 R22, PT, PT, -R23, RZ, RZ ;  /* 0x000000ff17167210 */ /* 0x000fe40007ffe1ff */
[----:B------:R-:W-:Y:S02]  /*3de0*/  SHF.L.U32 R20, R19, R20, RZ ;  /* 0x0000001413147219 */ /* 0x000fe400000006ff */
[----:B------:R-:W-:Y:S02]  /*3df0*/  FSETP.NEU.FTZ.AND P0, PT, R2, R17, PT ;  /* 0x000000110200720b */ /* 0x000fe40003f1d000 */
[----:B------:R-:W-:Y:S02]  /*3e00*/  SEL R2, R22, RZ, P3 ;  /* 0x000000ff16027207 */ /* 0x000fe40001800000 */
[----:B------:R-:W-:Y:S02]  /*3e10*/  ISETP.NE.AND P1, PT, R20, RZ, P1 ;  /* 0x000000ff1400720c */ /* 0x000fe40000f25270 */
[----:B------:R-:W-:-:S02]  /*3e20*/  SHF.R.U32.HI R2, RZ, R2, R19 ;  /* 0x00000002ff027219 */ /* 0x000fc40000011613 */
[----:B------:R-:W-:Y:S02]  /*3e30*/  PLOP3.LUT P0, PT, P0, P1, PT, 0xf8, 0x8f ;  /* 0x00000000008f781c */ /* 0x000fe40000703f70 */
[----:B------:R-:W-:Y:S02]  /*3e40*/  SHF.R.U32.HI R20, RZ, 0x1, R2 ;  /* 0x00000001ff147819 */ /* 0x000fe40000011602 */
[----:B------:R-:W-:-:S04]  /*3e50*/  SEL R17, RZ, 0x1, !P0 ;  /* 0x00000001ff117807 */ /* 0x000fc80004000000 */
[----:B------:R-:W-:-:S04]  /*3e60*/  LOP3.LUT R17, R17, 0x1, R20, 0xf8, !PT ;  /* 0x0000000111117812 */ /* 0x000fc800078ef814 */
[----:B------:R-:W-:-:S05]  /*3e70*/  LOP3.LUT R17, R17, R2, RZ, 0xc0, !PT ;  /* 0x0000000211117212 */ /* 0x000fca00078ec0ff */
[----:B------:R-:W-:-:S05]  /*3e80*/  IMAD.IADD R20, R20, 0x1, R17 ;  /* 0x0000000114147824 */ /* 0x000fca00078e0211 */
[----:B------:R-:W-:Y:S01]  /*3e90*/  LOP3.LUT R21, R20, R21, RZ, 0xfc, !PT ;  /* 0x0000001514157212 */ /* 0x000fe200078efcff */
[----:B------:R-:W-:Y:S06]  /*3ea0*/  BRA `(.L_x_70) ;  /* 0x0000000000107947 */ /* 0x000fec0003800000 */
.L_x_69:
[----:B------:R-:W-:-:S04]  /*3eb0*/  LOP3.LUT R21, R21, 0x80000000, RZ, 0xc0, !PT ;  /* 0x8000000015157812 */ /* 0x000fc800078ec0ff */
[----:B------:R-:W-:Y:S01]  /*3ec0*/  LOP3.LUT R21, R21, 0x7f800000, RZ, 0xfc, !PT ;  /* 0x7f80000015157812 */ /* 0x000fe200078efcff */
[----:B------:R-:W-:Y:S06]  /*3ed0*/  BRA `(.L_x_70) ;  /* 0x0000000000047947 */ /* 0x000fec0003800000 */
.L_x_68:
[----:B------:R-:W-:-:S07]  /*3ee0*/  IMAD R21, R20, 0x800000, R21 ;  /* 0x0080000014157824 */ /* 0x000fce00078e0215 */
.L_x_70:
[----:B------:R-:W-:Y:S05]  /*3ef0*/  BSYNC.RECONVERGENT B4 ;  /* 0x0000000000047941 */ /* 0x000fea0003800200 */
.L_x_67:
[----:B------:R-:W-:Y:S05]  /*3f00*/  BRA `(.L_x_71) ;  /* 0x0000000000207947 */ /* 0x000fea0003800000 */
.L_x_66:
[----:B------:R-:W-:-:S04]  /*3f10*/  LOP3.LUT R2, R17, 0x80000000, R2, 0x48, !PT ;  /* 0x8000000011027812 */ /* 0x000fc800078e4802 */
[----:B------:R-:W-:Y:S01]  /*3f20*/  LOP3.LUT R21, R2, 0x7f800000, RZ, 0xfc, !PT ;  /* 0x7f80000002157812 */ /* 0x000fe200078efcff */
[----:B------:R-:W-:Y:S06]  /*3f30*/  BRA `(.L_x_71) ;  /* 0x0000000000147947 */ /* 0x000fec0003800000 */
.L_x_65:
[----:B------:R-:W-:Y:S01]  /*3f40*/  LOP3.LUT R21, R17, 0x80000000, R2, 0x48, !PT ;  /* 0x8000000011157812 */ /* 0x000fe200078e4802 */
[----:B------:R-:W-:Y:S06]  /*3f50*/  BRA `(.L_x_71) ;  /* 0x00000000000c7947 */ /* 0x000fec0003800000 */
.L_x_64:
[----:B------:R-:W0:Y:S01]  /*3f60*/  MUFU.RSQ R21, -QNAN ;  /* 0xffc0000000157908 */ /* 0x000e220000001400 */
[----:B------:R-:W-:Y:S05]  /*3f70*/  BRA `(.L_x_71) ;  /* 0x0000000000047947 */ /* 0x000fea0003800000 */
.L_x_63:
[----:B------:R-:W-:-:S07]  /*3f80*/  FADD.FTZ R21, R2, R3 ;  /* 0x0000000302157221 */ /* 0x000fce0000010000 */
.L_x_71:
[----:B------:R-:W-:Y:S05]  /*3f90*/  BSYNC.RECONVERGENT B3 ;  /* 0x0000000000037941 */ /* 0x000fea0003800200 */
.L_x_61:
[----:B------:R-:W-:Y:S01]  /*3fa0*/  IMAD.MOV.U32 R17, RZ, RZ, 0x0 ;  /* 0x00000000ff117424 */ /* 0x000fe200078e00ff */
[----:B0-----:R-:W-:-:S03]  /*3fb0*/  MOV R2, R21 ;  /* 0x0000001500027202 */ /* 0x001fc60000000f00 */
[----:B------:R-:W-:Y:S05]  /*3fc0*/  RET.REL.NODEC R16 `(_Z28sdpa_fp8_stage_c_wmma_kernelPKhS0_S0_PKfS2_S2_P6__halfiiiif) ;  /* 0xffffffc0100c7950 */ /* 0x000fea0003c3ffff */
.L_x_72:
[----:B------:R-:W-:-:S00]  /*3fd0*/  BRA `(.L_x_72) ;  /* 0xfffffffc00fc7947 */ /* 0x000fc0000383ffff */
[----:B------:R-:W-:-:S00]  /*3fe0*/  NOP ;  /* 0x0000000000007918 */ /* 0x000fc00000000000 */
        /* <DEDUP_REMOVED lines=9> */
.L_x_73:


//--------------------- .nv.shared._Z28sdpa_fp8_stage_c_wmma_kernelPKhS0_S0_PKfS2_S2_P6__halfiiiif --------------------------
	.section	.nv.shared._Z28sdpa_fp8_stage_c_wmma_kernelPKhS0_S0_PKfS2_S2_P6__halfiiiif,"aw",@nobits
	.sectionflags	@""
	.align	16
.nv.shared._Z28sdpa_fp8_stage_c_wmma_kernelPKhS0_S0_PKfS2_S2_P6__halfiiiif:
	.zero		25856


//--------------------- .nv.shared.reserved.0     --------------------------
	.section	.nv.shared.reserved.0,"aw",@nobits
	.weak		__nv_reservedSMEM_offset_0_alias
	.size		__nv_reservedSMEM_offset_0_alias, 0, 64
	.other		__nv_reservedSMEM_offset_0_alias,@"STO_CUDA_RESERVED_SHARED STV_DEFAULT"
__nv_reservedSMEM_offset_0_alias:
	.zero		0
	.zero		64


//--------------------- .nv.constant0._Z28sdpa_fp8_stage_c_wmma_kernelPKhS0_S0_PKfS2_S2_P6__halfiiiif --------------------------
	.section	.nv.constant0._Z28sdpa_fp8_stage_c_wmma_kernelPKhS0_S0_PKfS2_S2_P6__halfiiiif,"a",@progbits
	.sectionflags	@""
	.align	4
.nv.constant0._Z28sdpa_fp8_stage_c_wmma_kernelPKhS0_S0_PKfS2_S2_P6__halfiiiif:
	.zero		972


//--------------------- SYMBOLS --------------------------

	.type		.nv.reservedSmem.offset0,@object
	.size		.nv.reservedSmem.offset0,0x4
	.type		.nv.reservedSmem.cap,@object
	.size		.nv.reservedSmem.cap,0x4
